//
// Generated by NVIDIA NVVM Compiler
//
// Compiler Build ID: CL-36424714
// Cuda compilation tools, release 13.0, V13.0.88
// Based on NVVM 20.0.0
//

.version 9.0
.target sm_100
.address_size 64

	// .globl	_Z10init_arrayPjii
.extern .func  (.param .b32 func_retval0) vprintf
(
	.param .b64 vprintf_param_0,
	.param .b64 vprintf_param_1
)
;
// _ZZ17_bitonic_internalPjiE5cache has been demoted
// _ZZ13_add_internalPjiE5cache has been demoted
.global .align 1 .b8 $str[4] = {37, 117, 10};

.visible .entry _Z10init_arrayPjii(
	.param .u64 .ptr .align 1 _Z10init_arrayPjii_param_0,
	.param .u32 _Z10init_arrayPjii_param_1,
	.param .u32 _Z10init_arrayPjii_param_2
)
{
	.reg .pred 	%p<2>;
	.reg .b32 	%r<9>;
	.reg .b64 	%rd<5>;

	ld.param.u64 	%rd1, [_Z10init_arrayPjii_param_0];
	ld.param.u32 	%r3, [_Z10init_arrayPjii_param_1];
	ld.param.u32 	%r2, [_Z10init_arrayPjii_param_2];
	mov.u32 	%r4, %ctaid.x;
	mov.u32 	%r5, %ntid.x;
	mov.u32 	%r6, %tid.x;
	mad.lo.s32 	%r1, %r4, %r5, %r6;
	setp.ge.s32 	%p1, %r1, %r3;
	@%p1 bra 	$L__BB0_2;
	cvta.to.global.u64 	%rd2, %rd1;
	mad.lo.s32 	%r7, %r1, %r1, %r2;
	rem.u32 	%r8, %r7, %r2;
	mul.wide.s32 	%rd3, %r1, 4;
	add.s64 	%rd4, %rd2, %rd3;
	st.global.u32 	[%rd4], %r8;
$L__BB0_2:
	ret;

}
	// .globl	_Z17_bitonic_internalPji
.visible .entry _Z17_bitonic_internalPji(
	.param .u64 .ptr .align 1 _Z17_bitonic_internalPji_param_0,
	.param .u32 _Z17_bitonic_internalPji_param_1
)
{
	.reg .pred 	%p<54>;
	.reg .b32 	%r<178>;
	.reg .b64 	%rd<82>;
	// demoted variable
	.shared .align 4 .b8 _ZZ17_bitonic_internalPjiE5cache[4096];
	ld.param.u64 	%rd23, [_Z17_bitonic_internalPji_param_0];
	ld.param.u32 	%r66, [_Z17_bitonic_internalPji_param_1];
	cvta.to.global.u64 	%rd1, %rd23;
	mov.u32 	%r177, %tid.x;
	mov.u32 	%r2, %ctaid.x;
	mov.u32 	%r3, %ntid.x;
	mul.lo.s32 	%r67, %r66, %r2;
	cvt.s64.s32 	%rd2, %r67;
	mul.wide.s32 	%rd24, %r67, 4;
	add.s64 	%rd80, %rd23, %rd24;
	setp.gt.s32 	%p2, %r66, 1024;
	@%p2 bra 	$L__BB1_9;
	setp.ge.s32 	%p3, %r177, %r66;
	@%p3 bra 	$L__BB1_8;
	add.s32 	%r68, %r177, %r3;
	max.u32 	%r69, %r66, %r68;
	setp.lt.u32 	%p4, %r68, %r66;
	selp.u32 	%r70, 1, 0, %p4;
	add.s32 	%r71, %r68, %r70;
	sub.s32 	%r72, %r69, %r71;
	div.u32 	%r73, %r72, %r3;
	add.s32 	%r4, %r73, %r70;
	and.b32  	%r74, %r4, 3;
	setp.eq.s32 	%p5, %r74, 3;
	mov.u32 	%r166, %r177;
	@%p5 bra 	$L__BB1_5;
	add.s32 	%r76, %r4, 1;
	and.b32  	%r5, %r76, 3;
	mov.b32 	%r165, 0;
	mov.u32 	%r166, %r177;
$L__BB1_4:
	.pragma "nounroll";
	cvt.u64.u32 	%rd25, %r166;
	add.s64 	%rd26, %rd25, %rd2;
	shl.b64 	%rd27, %rd26, 2;
	add.s64 	%rd28, %rd1, %rd27;
	ld.global.u32 	%r77, [%rd28];
	shl.b32 	%r78, %r166, 2;
	mov.u32 	%r79, _ZZ17_bitonic_internalPjiE5cache;
	add.s32 	%r80, %r79, %r78;
	st.shared.u32 	[%r80], %r77;
	add.s32 	%r166, %r166, %r3;
	add.s32 	%r165, %r165, 1;
	setp.ne.s32 	%p6, %r165, %r5;
	@%p6 bra 	$L__BB1_4;
$L__BB1_5:
	setp.lt.u32 	%p7, %r4, 3;
	@%p7 bra 	$L__BB1_8;
	mov.u32 	%r83, _ZZ17_bitonic_internalPjiE5cache;
	shl.b32 	%r87, %r3, 2;
$L__BB1_7:
	cvt.u64.u32 	%rd29, %r166;
	add.s64 	%rd30, %rd29, %rd2;
	shl.b64 	%rd31, %rd30, 2;
	add.s64 	%rd32, %rd1, %rd31;
	ld.global.u32 	%r81, [%rd32];
	shl.b32 	%r82, %r166, 2;
	add.s32 	%r84, %r83, %r82;
	st.shared.u32 	[%r84], %r81;
	add.s32 	%r85, %r166, %r3;
	cvt.u64.u32 	%rd33, %r85;
	add.s64 	%rd34, %rd33, %rd2;
	shl.b64 	%rd35, %rd34, 2;
	add.s64 	%rd36, %rd1, %rd35;
	ld.global.u32 	%r86, [%rd36];
	add.s32 	%r88, %r84, %r87;
	st.shared.u32 	[%r88], %r86;
	add.s32 	%r89, %r85, %r3;
	cvt.u64.u32 	%rd37, %r89;
	add.s64 	%rd38, %rd37, %rd2;
	shl.b64 	%rd39, %rd38, 2;
	add.s64 	%rd40, %rd1, %rd39;
	ld.global.u32 	%r90, [%rd40];
	add.s32 	%r91, %r88, %r87;
	st.shared.u32 	[%r91], %r90;
	add.s32 	%r92, %r89, %r3;
	cvt.u64.u32 	%rd41, %r92;
	add.s64 	%rd42, %rd41, %rd2;
	shl.b64 	%rd43, %rd42, 2;
	add.s64 	%rd44, %rd1, %rd43;
	ld.global.u32 	%r93, [%rd44];
	add.s32 	%r94, %r91, %r87;
	st.shared.u32 	[%r94], %r93;
	add.s32 	%r166, %r92, %r3;
	setp.lt.s32 	%p8, %r166, %r66;
	@%p8 bra 	$L__BB1_7;
$L__BB1_8:
	bar.sync 	0;
	mov.u32 	%r95, _ZZ17_bitonic_internalPjiE5cache;
	cvt.u64.u32 	%rd46, %r95;
	cvta.shared.u64 	%rd80, %rd46;
$L__BB1_9:
	setp.lt.u32 	%p9, %r66, 2;
	@%p9 bra 	$L__BB1_33;
	shr.s32 	%r13, %r66, 1;
	and.b32  	%r96, %r2, 1;
	setp.eq.b32 	%p1, %r96, 1;
	add.s32 	%r14, %r177, %r3;
	max.s32 	%r97, %r13, %r14;
	setp.lt.s32 	%p10, %r14, %r13;
	selp.u32 	%r98, 1, 0, %p10;
	add.s32 	%r99, %r14, %r98;
	sub.s32 	%r100, %r97, %r99;
	div.u32 	%r101, %r100, %r3;
	add.s32 	%r15, %r101, %r98;
	and.b32  	%r16, %r15, 3;
	add.s32 	%r17, %r14, %r3;
	add.s32 	%r18, %r17, %r3;
	shl.b32 	%r19, %r3, 1;
	shl.b32 	%r20, %r3, 2;
	mul.lo.s32 	%r21, %r3, 3;
	mov.u32 	%r168, %r66;
$L__BB1_11:
	setp.ge.s32 	%p11, %r177, %r13;
	shr.s32 	%r168, %r168, 1;
	@%p11 bra 	$L__BB1_32;
	setp.eq.s32 	%p12, %r16, 3;
	neg.s32 	%r24, %r168;
	add.s32 	%r25, %r168, -1;
	mov.u32 	%r169, %r177;
	@%p12 bra 	$L__BB1_21;
	and.b32  	%r102, %r177, %r24;
	shl.b32 	%r103, %r102, 1;
	and.b32  	%r104, %r177, %r25;
	or.b32  	%r105, %r103, %r104;
	mul.wide.u32 	%rd47, %r105, 4;
	add.s64 	%rd5, %rd80, %rd47;
	or.b32  	%r106, %r105, %r168;
	mul.wide.s32 	%rd48, %r106, 4;
	add.s64 	%rd6, %rd80, %rd48;
	ld.u32 	%r26, [%rd5];
	ld.u32 	%r27, [%rd6];
	setp.lt.u32 	%p13, %r26, %r27;
	xor.pred  	%p14, %p13, %p1;
	setp.eq.s32 	%p15, %r26, %r27;
	or.pred  	%p16, %p14, %p15;
	@%p16 bra 	$L__BB1_15;
	st.u32 	[%rd5], %r27;
	st.u32 	[%rd6], %r26;
$L__BB1_15:
	setp.eq.s32 	%p17, %r16, 0;
	mov.u32 	%r169, %r14;
	@%p17 bra 	$L__BB1_21;
	and.b32  	%r107, %r14, %r24;
	shl.b32 	%r108, %r107, 1;
	and.b32  	%r109, %r14, %r25;
	or.b32  	%r110, %r108, %r109;
	mul.wide.u32 	%rd49, %r110, 4;
	add.s64 	%rd7, %rd80, %rd49;
	or.b32  	%r111, %r110, %r168;
	mul.wide.s32 	%rd50, %r111, 4;
	add.s64 	%rd8, %rd80, %rd50;
	ld.u32 	%r28, [%rd7];
	ld.u32 	%r29, [%rd8];
	setp.lt.u32 	%p18, %r28, %r29;
	xor.pred  	%p19, %p18, %p1;
	setp.eq.s32 	%p20, %r28, %r29;
	or.pred  	%p21, %p19, %p20;
	@%p21 bra 	$L__BB1_18;
	st.u32 	[%rd7], %r29;
	st.u32 	[%rd8], %r28;
$L__BB1_18:
	setp.eq.s32 	%p22, %r16, 1;
	mov.u32 	%r169, %r17;
	@%p22 bra 	$L__BB1_21;
	and.b32  	%r112, %r17, %r24;
	shl.b32 	%r113, %r112, 1;
	and.b32  	%r114, %r17, %r25;
	or.b32  	%r115, %r113, %r114;
	mul.wide.u32 	%rd51, %r115, 4;
	add.s64 	%rd9, %rd80, %rd51;
	or.b32  	%r116, %r115, %r168;
	mul.wide.s32 	%rd52, %r116, 4;
	add.s64 	%rd10, %rd80, %rd52;
	ld.u32 	%r30, [%rd9];
	ld.u32 	%r31, [%rd10];
	setp.lt.u32 	%p23, %r30, %r31;
	xor.pred  	%p24, %p23, %p1;
	setp.eq.s32 	%p25, %r30, %r31;
	or.pred  	%p26, %p24, %p25;
	mov.u32 	%r169, %r18;
	@%p26 bra 	$L__BB1_21;
	st.u32 	[%rd9], %r31;
	st.u32 	[%rd10], %r30;
	mov.u32 	%r169, %r18;
$L__BB1_21:
	setp.lt.u32 	%p27, %r15, 3;
	@%p27 bra 	$L__BB1_32;
	add.s32 	%r172, %r19, %r169;
	add.s32 	%r171, %r21, %r169;
	add.s32 	%r170, %r3, %r169;
$L__BB1_23:
	and.b32  	%r117, %r169, %r24;
	shl.b32 	%r118, %r117, 1;
	and.b32  	%r119, %r169, %r25;
	or.b32  	%r120, %r118, %r119;
	mul.wide.s32 	%rd53, %r120, 4;
	add.s64 	%rd11, %rd80, %rd53;
	or.b32  	%r121, %r120, %r168;
	mul.wide.s32 	%rd54, %r121, 4;
	add.s64 	%rd12, %rd80, %rd54;
	ld.u32 	%r40, [%rd11];
	ld.u32 	%r41, [%rd12];
	setp.lt.u32 	%p28, %r40, %r41;
	xor.pred  	%p29, %p28, %p1;
	setp.eq.s32 	%p30, %r40, %r41;
	or.pred  	%p31, %p29, %p30;
	@%p31 bra 	$L__BB1_25;
	st.u32 	[%rd11], %r41;
	st.u32 	[%rd12], %r40;
$L__BB1_25:
	and.b32  	%r122, %r170, %r24;
	shl.b32 	%r123, %r122, 1;
	and.b32  	%r124, %r170, %r25;
	or.b32  	%r125, %r123, %r124;
	mul.wide.s32 	%rd55, %r125, 4;
	add.s64 	%rd13, %rd80, %rd55;
	or.b32  	%r126, %r125, %r168;
	mul.wide.s32 	%rd56, %r126, 4;
	add.s64 	%rd14, %rd80, %rd56;
	ld.u32 	%r42, [%rd13];
	ld.u32 	%r43, [%rd14];
	setp.lt.u32 	%p32, %r42, %r43;
	xor.pred  	%p33, %p32, %p1;
	setp.eq.s32 	%p34, %r42, %r43;
	or.pred  	%p35, %p33, %p34;
	@%p35 bra 	$L__BB1_27;
	st.u32 	[%rd13], %r43;
	st.u32 	[%rd14], %r42;
$L__BB1_27:
	add.s32 	%r44, %r169, %r3;
	and.b32  	%r127, %r172, %r24;
	shl.b32 	%r128, %r127, 1;
	and.b32  	%r129, %r172, %r25;
	or.b32  	%r130, %r128, %r129;
	mul.wide.s32 	%rd57, %r130, 4;
	add.s64 	%rd15, %rd80, %rd57;
	or.b32  	%r131, %r130, %r168;
	mul.wide.s32 	%rd58, %r131, 4;
	add.s64 	%rd16, %rd80, %rd58;
	ld.u32 	%r45, [%rd15];
	ld.u32 	%r46, [%rd16];
	setp.lt.u32 	%p36, %r45, %r46;
	xor.pred  	%p37, %p36, %p1;
	setp.eq.s32 	%p38, %r45, %r46;
	or.pred  	%p39, %p37, %p38;
	@%p39 bra 	$L__BB1_29;
	st.u32 	[%rd15], %r46;
	st.u32 	[%rd16], %r45;
$L__BB1_29:
	add.s32 	%r47, %r44, %r3;
	and.b32  	%r132, %r171, %r24;
	shl.b32 	%r133, %r132, 1;
	and.b32  	%r134, %r171, %r25;
	or.b32  	%r135, %r133, %r134;
	mul.wide.s32 	%rd59, %r135, 4;
	add.s64 	%rd17, %rd80, %rd59;
	or.b32  	%r136, %r135, %r168;
	mul.wide.s32 	%rd60, %r136, 4;
	add.s64 	%rd18, %rd80, %rd60;
	ld.u32 	%r48, [%rd17];
	ld.u32 	%r49, [%rd18];
	setp.lt.u32 	%p40, %r48, %r49;
	xor.pred  	%p41, %p40, %p1;
	setp.eq.s32 	%p42, %r48, %r49;
	or.pred  	%p43, %p41, %p42;
	@%p43 bra 	$L__BB1_31;
	st.u32 	[%rd17], %r49;
	st.u32 	[%rd18], %r48;
$L__BB1_31:
	add.s32 	%r137, %r47, %r3;
	add.s32 	%r169, %r137, %r3;
	add.s32 	%r172, %r172, %r20;
	add.s32 	%r171, %r171, %r20;
	add.s32 	%r170, %r170, %r20;
	setp.lt.s32 	%p44, %r169, %r13;
	@%p44 bra 	$L__BB1_23;
$L__BB1_32:
	bar.sync 	0;
	setp.gt.u32 	%p45, %r168, 1;
	@%p45 bra 	$L__BB1_11;
$L__BB1_33:
	setp.gt.s32 	%p46, %r66, 1024;
	setp.ge.s32 	%p47, %r177, %r66;
	or.pred  	%p48, %p46, %p47;
	@%p48 bra 	$L__BB1_40;
	add.s32 	%r138, %r177, %r3;
	max.s32 	%r139, %r66, %r138;
	setp.lt.s32 	%p49, %r138, %r66;
	selp.u32 	%r140, 1, 0, %p49;
	add.s32 	%r141, %r138, %r140;
	sub.s32 	%r142, %r139, %r141;
	div.u32 	%r143, %r142, %r3;
	add.s32 	%r54, %r143, %r140;
	and.b32  	%r144, %r54, 3;
	setp.eq.s32 	%p50, %r144, 3;
	@%p50 bra 	$L__BB1_37;
	add.s32 	%r145, %r54, 1;
	and.b32  	%r146, %r145, 3;
	cvt.u64.u32 	%rd61, %r177;
	add.s64 	%rd62, %rd2, %rd61;
	shl.b64 	%rd63, %rd62, 2;
	add.s64 	%rd81, %rd1, %rd63;
	mul.wide.u32 	%rd20, %r3, 4;
	shl.b32 	%r147, %r177, 2;
	mov.u32 	%r148, _ZZ17_bitonic_internalPjiE5cache;
	add.s32 	%r175, %r148, %r147;
	shl.b32 	%r56, %r3, 2;
	neg.s32 	%r174, %r146;
	mad.lo.s32 	%r177, %r3, %r146, %r177;
$L__BB1_36:
	.pragma "nounroll";
	ld.shared.u32 	%r149, [%r175];
	st.global.u32 	[%rd81], %r149;
	add.s64 	%rd81, %rd81, %rd20;
	add.s32 	%r175, %r175, %r56;
	add.s32 	%r174, %r174, 1;
	setp.ne.s32 	%p51, %r174, 0;
	@%p51 bra 	$L__BB1_36;
$L__BB1_37:
	setp.lt.u32 	%p52, %r54, 3;
	@%p52 bra 	$L__BB1_40;
	mov.u32 	%r151, _ZZ17_bitonic_internalPjiE5cache;
	shl.b32 	%r155, %r3, 2;
$L__BB1_39:
	shl.b32 	%r150, %r177, 2;
	add.s32 	%r152, %r151, %r150;
	ld.shared.u32 	%r153, [%r152];
	cvt.u64.u32 	%rd64, %r177;
	add.s64 	%rd65, %rd64, %rd2;
	shl.b64 	%rd66, %rd65, 2;
	add.s64 	%rd67, %rd1, %rd66;
	st.global.u32 	[%rd67], %r153;
	add.s32 	%r154, %r177, %r3;
	add.s32 	%r156, %r152, %r155;
	ld.shared.u32 	%r157, [%r156];
	cvt.u64.u32 	%rd68, %r154;
	add.s64 	%rd69, %rd68, %rd2;
	shl.b64 	%rd70, %rd69, 2;
	add.s64 	%rd71, %rd1, %rd70;
	st.global.u32 	[%rd71], %r157;
	add.s32 	%r158, %r154, %r3;
	add.s32 	%r159, %r156, %r155;
	ld.shared.u32 	%r160, [%r159];
	cvt.u64.u32 	%rd72, %r158;
	add.s64 	%rd73, %rd72, %rd2;
	shl.b64 	%rd74, %rd73, 2;
	add.s64 	%rd75, %rd1, %rd74;
	st.global.u32 	[%rd75], %r160;
	add.s32 	%r161, %r158, %r3;
	add.s32 	%r162, %r159, %r155;
	ld.shared.u32 	%r163, [%r162];
	cvt.u64.u32 	%rd76, %r161;
	add.s64 	%rd77, %rd76, %rd2;
	shl.b64 	%rd78, %rd77, 2;
	add.s64 	%rd79, %rd1, %rd78;
	st.global.u32 	[%rd79], %r163;
	add.s32 	%r177, %r161, %r3;
	setp.lt.s32 	%p53, %r177, %r66;
	@%p53 bra 	$L__BB1_39;
$L__BB1_40:
	ret;

}
	// .globl	_Z13_add_internalPji
.visible .entry _Z13_add_internalPji(
	.param .u64 .ptr .align 1 _Z13_add_internalPji_param_0,
	.param .u32 _Z13_add_internalPji_param_1
)
{
	.reg .pred 	%p<8>;
	.reg .b32 	%r<32>;
	.reg .b64 	%rd<9>;
	// demoted variable
	.shared .align 4 .b8 _ZZ13_add_internalPjiE5cache[4096];
	ld.param.u64 	%rd2, [_Z13_add_internalPji_param_0];
	ld.param.u32 	%r13, [_Z13_add_internalPji_param_1];
	cvta.to.global.u64 	%rd1, %rd2;
	mov.u32 	%r1, %tid.x;
	mov.u32 	%r31, %ntid.x;
	mov.u32 	%r3, %ctaid.x;
	mul.lo.s32 	%r15, %r31, %r3;
	shl.b32 	%r16, %r15, 1;
	add.s32 	%r4, %r16, %r1;
	setp.ge.s32 	%p1, %r4, %r13;
	mov.b32 	%r29, 0;
	@%p1 bra 	$L__BB2_2;
	mul.wide.s32 	%rd3, %r4, 4;
	add.s64 	%rd4, %rd1, %rd3;
	ld.global.u32 	%r29, [%rd4];
$L__BB2_2:
	shl.b32 	%r18, %r1, 2;
	mov.u32 	%r19, _ZZ13_add_internalPjiE5cache;
	add.s32 	%r7, %r19, %r18;
	st.shared.u32 	[%r7], %r29;
	add.s32 	%r8, %r4, %r31;
	setp.ge.s32 	%p2, %r8, %r13;
	mov.b32 	%r30, 0;
	@%p2 bra 	$L__BB2_4;
	mul.wide.s32 	%rd5, %r8, 4;
	add.s64 	%rd6, %rd1, %rd5;
	ld.global.u32 	%r30, [%rd6];
$L__BB2_4:
	shl.b32 	%r20, %r31, 2;
	add.s32 	%r21, %r7, %r20;
	st.shared.u32 	[%r21], %r30;
	setp.ge.u32 	%p3, %r1, %r31;
	@%p3 bra 	$L__BB2_6;
$L__BB2_5:
	bar.sync 	0;
	shl.b32 	%r22, %r31, 2;
	add.s32 	%r23, %r7, %r22;
	ld.shared.u32 	%r24, [%r23];
	ld.shared.u32 	%r25, [%r7];
	add.s32 	%r26, %r25, %r24;
	st.shared.u32 	[%r7], %r26;
	shr.u32 	%r12, %r31, 1;
	setp.gt.u32 	%p4, %r31, 1;
	setp.lt.u32 	%p5, %r1, %r12;
	and.pred  	%p6, %p4, %p5;
	mov.u32 	%r31, %r12;
	@%p6 bra 	$L__BB2_5;
$L__BB2_6:
	setp.ne.s32 	%p7, %r1, 0;
	@%p7 bra 	$L__BB2_8;
	ld.shared.u32 	%r28, [_ZZ13_add_internalPjiE5cache];
	mul.wide.u32 	%rd7, %r3, 4;
	add.s64 	%rd8, %rd1, %rd7;
	st.global.u32 	[%rd8], %r28;
$L__BB2_8:
	ret;

}
	// .globl	_Z10_hash_initPji
.visible .entry _Z10_hash_initPji(
	.param .u64 .ptr .align 1 _Z10_hash_initPji_param_0,
	.param .u32 _Z10_hash_initPji_param_1
)
{
	.reg .pred 	%p<2>;
	.reg .b32 	%r<8>;
	.reg .b64 	%rd<5>;

	ld.param.u64 	%rd1, [_Z10_hash_initPji_param_0];
	ld.param.u32 	%r2, [_Z10_hash_initPji_param_1];
	mov.u32 	%r3, %ctaid.x;
	mov.u32 	%r4, %ntid.x;
	mov.u32 	%r5, %tid.x;
	mad.lo.s32 	%r1, %r3, %r4, %r5;
	setp.ge.s32 	%p1, %r1, %r2;
	@%p1 bra 	$L__BB3_2;
	cvta.to.global.u64 	%rd2, %rd1;
	mul.wide.s32 	%rd3, %r1, 4;
	add.s64 	%rd4, %rd2, %rd3;
	ld.global.u32 	%r6, [%rd4];
	mul.lo.s32 	%r7, %r6, %r1;
	st.global.u32 	[%rd4], %r7;
$L__BB3_2:
	ret;

}
	// .globl	_Z12print_resultPj
.visible .entry _Z12print_resultPj(
	.param .u64 .ptr .align 1 _Z12print_resultPj_param_0
)
{
	.local .align 8 .b8 	__local_depot4[8];
	.reg .b64 	%SP;
	.reg .b64 	%SPL;
	.reg .b32 	%r<4>;
	.reg .b64 	%rd<7>;

	mov.u64 	%SPL, __local_depot4;
	cvta.local.u64 	%SP, %SPL;
	ld.param.u64 	%rd1, [_Z12print_resultPj_param_0];
	cvta.to.global.u64 	%rd2, %rd1;
	add.u64 	%rd3, %SP, 0;
	add.u64 	%rd4, %SPL, 0;
	ld.global.u32 	%r1, [%rd2];
	st.local.u32 	[%rd4], %r1;
	mov.u64 	%rd5, $str;
	cvta.global.u64 	%rd6, %rd5;
	{ // callseq 0, 0
	.param .b64 param0;
	st.param.b64 	[param0], %rd6;
	.param .b64 param1;
	st.param.b64 	[param1], %rd3;
	.param .b32 retval0;
	call.uni (retval0), 
	vprintf, 
	(
	param0, 
	param1
	);
	ld.param.b32 	%r2, [retval0];
	} // callseq 0
	ret;

}


// ===== COMPILED SASS (sm_100) =====

	.target	sm_100

	.elftype	@"ET_EXEC"


//--------------------- .note.nv.tkinfo           --------------------------
	.section	.note.nv.tkinfo,"",@"SHT_NOTE"
	.sectionflags	@"SHF_NOTE_NV_TKINFO"
	.tkinfo
        /*0018*/ 	.word	0x00000002
        /*0030*/ 	.string	""
        /*0030*/ 	.string	"ptxas"
        /*0030*/ 	.string	"Cuda compilation tools, release 13.0, V13.0.88"
        /*0030*/ 	.string	"Build cuda_13.0.r13.0/compiler.36424714_0"
        /*0030*/ 	.string	"-arch sm_100 -m 64 "



//--------------------- .note.nv.cuinfo           --------------------------
	.section	.note.nv.cuinfo,"",@"SHT_NOTE"
	.sectionflags	@"SHF_NOTE_NV_CUINFO"
        /*0018*/ 	.short	0x0002
        /*001a*/ 	.short	0x0064
        /*001c*/ 	.short	0x0082
	.zero		2


//--------------------- .nv.info                  --------------------------
	.section	.nv.info,"",@"SHT_CUDA_INFO"
	.align	4


	//----- nvinfo : EIATTR_REGCOUNT
	.align		4
        /*0000*/ 	.byte	0x04, 0x2f
        /*0002*/ 	.short	(.L_2 - .L_1)
	.align		4
.L_1:
        /*0004*/ 	.word	index@(_Z10init_arrayPjii)
        /*0008*/ 	.word	0x0000000a


	//----- nvinfo : EIATTR_FRAME_SIZE
	.align		4
.L_2:
        /*000c*/ 	.byte	0x04, 0x11
        /*000e*/ 	.short	(.L_4 - .L_3)
	.align		4
.L_3:
        /*0010*/ 	.word	index@(_Z10init_arrayPjii)
        /*0014*/ 	.word	0x00000000


	//----- nvinfo : EIATTR_REGCOUNT
	.align		4
.L_4:
        /*0018*/ 	.byte	0x04, 0x2f
        /*001a*/ 	.short	(.L_6 - .L_5)
	.align		4
.L_5:
        /*001c*/ 	.word	index@(_Z17_bitonic_internalPji)
        /*0020*/ 	.word	0x00000020


	//----- nvinfo : EIATTR_FRAME_SIZE
	.align		4
.L_6:
        /*0024*/ 	.byte	0x04, 0x11
        /*0026*/ 	.short	(.L_8 - .L_7)
	.align		4
.L_7:
        /*0028*/ 	.word	index@(_Z17_bitonic_internalPji)
        /*002c*/ 	.word	0x00000000


	//----- nvinfo : EIATTR_REGCOUNT
	.align		4
.L_8:
        /*0030*/ 	.byte	0x04, 0x2f
        /*0032*/ 	.short	(.L_10 - .L_9)
	.align		4
.L_9:
        /*0034*/ 	.word	index@(_Z13_add_internalPji)
        /*0038*/ 	.word	0x00000010


	//----- nvinfo : EIATTR_FRAME_SIZE
	.align		4
.L_10:
        /*003c*/ 	.byte	0x04, 0x11
        /*003e*/ 	.short	(.L_12 - .L_11)
	.align		4
.L_11:
        /*0040*/ 	.word	index@(_Z13_add_internalPji)
        /*0044*/ 	.word	0x00000000


	//----- nvinfo : EIATTR_REGCOUNT
	.align		4
.L_12:
        /*0048*/ 	.byte	0x04, 0x2f
        /*004a*/ 	.short	(.L_14 - .L_13)
	.align		4
.L_13:
        /*004c*/ 	.word	index@(_Z10_hash_initPji)
        /*0050*/ 	.word	0x00000008


	//----- nvinfo : EIATTR_FRAME_SIZE
	.align		4
.L_14:
        /*0054*/ 	.byte	0x04, 0x11
        /*0056*/ 	.short	(.L_16 - .L_15)
	.align		4
.L_15:
        /*0058*/ 	.word	index@(_Z10_hash_initPji)
        /*005c*/ 	.word	0x00000000


	//----- nvinfo : EIATTR_REGCOUNT
	.align		4
.L_16:
        /*0060*/ 	.byte	0x04, 0x2f
        /*0062*/ 	.short	(.L_18 - .L_17)
	.align		4
.L_17:
        /*0064*/ 	.word	index@(_Z12print_resultPj)
        /*0068*/ 	.word	0x00000018


	//----- nvinfo : EIATTR_FRAME_SIZE
	.align		4
.L_18:
        /*006c*/ 	.byte	0x04, 0x11
        /*006e*/ 	.short	(.L_20 - .L_19)
	.align		4
.L_19:
        /*0070*/ 	.word	index@(_Z12print_resultPj)
        /*0074*/ 	.word	0x00000008


	//----- nvinfo : EIATTR_MIN_STACK_SIZE
	.align		4
.L_20:
        /*0078*/ 	.byte	0x04, 0x12
        /*007a*/ 	.short	(.L_22 - .L_21)
	.align		4
.L_21:
        /*007c*/ 	.word	index@(_Z12print_resultPj)
        /*0080*/ 	.word	0x00000008


	//----- nvinfo : EIATTR_MIN_STACK_SIZE
	.align		4
.L_22:
        /*0084*/ 	.byte	0x04, 0x12
        /*0086*/ 	.short	(.L_24 - .L_23)
	.align		4
.L_23:
        /*0088*/ 	.word	index@(_Z10_hash_initPji)
        /*008c*/ 	.word	0x00000000


	//----- nvinfo : EIATTR_MIN_STACK_SIZE
	.align		4
.L_24:
        /*0090*/ 	.byte	0x04, 0x12
        /*0092*/ 	.short	(.L_26 - .L_25)
	.align		4
.L_25:
        /*0094*/ 	.word	index@(_Z13_add_internalPji)
        /*0098*/ 	.word	0x00000000


	//----- nvinfo : EIATTR_MIN_STACK_SIZE
	.align		4
.L_26:
        /*009c*/ 	.byte	0x04, 0x12
        /*009e*/ 	.short	(.L_28 - .L_27)
	.align		4
.L_27:
        /*00a0*/ 	.word	index@(_Z17_bitonic_internalPji)
        /*00a4*/ 	.word	0x00000000


	//----- nvinfo : EIATTR_MIN_STACK_SIZE
	.align		4
.L_28:
        /*00a8*/ 	.byte	0x04, 0x12
        /*00aa*/ 	.short	(.L_30 - .L_29)
	.align		4
.L_29:
        /*00ac*/ 	.word	index@(_Z10init_arrayPjii)
        /*00b0*/ 	.word	0x00000000
.L_30:


//--------------------- .nv.compat                --------------------------
	.section	.nv.compat,"",@"SHT_CUDA_COMPAT_INFO"
	.align	4
        /*0000*/ 	.byte	0x02, 0x09, 0x00, 0x00, 0x02, 0x02, 0x01, 0x00, 0x02, 0x05, 0x05, 0x00, 0x03, 0x07, 0x01, 0x01
        /*0010*/ 	.byte	0x02, 0x03, 0x00, 0x00, 0x02, 0x06, 0x01, 0x00, 0x04, 0x0b, 0x08, 0x00, 0x09, 0x00, 0x00, 0x00
        /*0020*/ 	.byte	0x00, 0x00, 0x00, 0x00


//--------------------- .nv.info._Z12print_resultPj --------------------------
	.section	.nv.info._Z12print_resultPj,"",@"SHT_CUDA_INFO"
	.sectionflags	@""
	.align	4


	//----- nvinfo : EIATTR_CUDA_API_VERSION
	.align		4
        /*0000*/ 	.byte	0x04, 0x37
        /*0002*/ 	.short	(.L_32 - .L_31)
.L_31:
        /*0004*/ 	.word	0x00000082


	//----- nvinfo : EIATTR_KPARAM_INFO
	.align		4
.L_32:
        /*0008*/ 	.byte	0x04, 0x17
        /*000a*/ 	.short	(.L_34 - .L_33)
.L_33:
        /*000c*/ 	.word	0x00000000
        /*0010*/ 	.short	0x0000
        /*0012*/ 	.short	0x0000
        /*0014*/ 	.byte	0x00, 0xf5, 0x21, 0x00


	//----- nvinfo : EIATTR_SPARSE_MMA_MASK
	.align		4
.L_34:
        /*0018*/ 	.byte	0x03, 0x50
        /*001a*/ 	.short	0x0000


	//----- nvinfo : EIATTR_MAXREG_COUNT
	.align		4
        /*001c*/ 	.byte	0x03, 0x1b
        /*001e*/ 	.short	0x00ff


	//----- nvinfo : EIATTR_EXTERNS
	.align		4
        /*0020*/ 	.byte	0x04, 0x0f
        /*0022*/ 	.short	(.L_36 - .L_35)


	//   ....[0]....
	.align		4
.L_35:
        /*0024*/ 	.word	index@(vprintf)


	//----- nvinfo : EIATTR_MERCURY_ISA_VERSION
	.align		4
.L_36:
        /*0028*/ 	.byte	0x03, 0x5f
        /*002a*/ 	.short	0x0101


	//----- nvinfo : EIATTR_VRC_CTA_INIT_COUNT
	.align		4
        /*002c*/ 	.byte	0x02, 0x4a
	.zero		1
	.zero		1


	//----- nvinfo : EIATTR_SYSCALL_OFFSETS
	.align		4
        /*0030*/ 	.byte	0x04, 0x46
        /*0032*/ 	.short	(.L_38 - .L_37)


	//   ....[0]....
.L_37:
        /*0034*/ 	.word	0x00000100


	//----- nvinfo : EIATTR_EXIT_INSTR_OFFSETS
	.align		4
.L_38:
        /*0038*/ 	.byte	0x04, 0x1c
        /*003a*/ 	.short	(.L_40 - .L_39)


	//   ....[0]....
.L_39:
        /*003c*/ 	.word	0x00000110


	//----- nvinfo : EIATTR_CBANK_PARAM_SIZE
	.align		4
.L_40:
        /*0040*/ 	.byte	0x03, 0x19
        /*0042*/ 	.short	0x0008


	//----- nvinfo : EIATTR_PARAM_CBANK
	.align		4
        /*0044*/ 	.byte	0x04, 0x0a
        /*0046*/ 	.short	(.L_42 - .L_41)
	.align		4
.L_41:
        /*0048*/ 	.word	index@(.nv.constant0._Z12print_resultPj)
        /*004c*/ 	.short	0x0380
        /*004e*/ 	.short	0x0008


	//----- nvinfo : EIATTR_SW_WAR
	.align		4
.L_42:
        /*0050*/ 	.byte	0x04, 0x36
        /*0052*/ 	.short	(.L_44 - .L_43)
.L_43:
        /*0054*/ 	.word	0x00000008
.L_44:


//--------------------- .nv.info._Z10_hash_initPji --------------------------
	.section	.nv.info._Z10_hash_initPji,"",@"SHT_CUDA_INFO"
	.sectionflags	@""
	.align	4


	//----- nvinfo : EIATTR_CUDA_API_VERSION
	.align		4
        /*0000*/ 	.byte	0x04, 0x37
        /*0002*/ 	.short	(.L_46 - .L_45)
.L_45:
        /*0004*/ 	.word	0x00000082


	//----- nvinfo : EIATTR_KPARAM_INFO
	.align		4
.L_46:
        /*0008*/ 	.byte	0x04, 0x17
        /*000a*/ 	.short	(.L_48 - .L_47)
.L_47:
        /*000c*/ 	.word	0x00000000
        /*0010*/ 	.short	0x0001
        /*0012*/ 	.short	0x0008
        /*0014*/ 	.byte	0x00, 0xf0, 0x11, 0x00


	//----- nvinfo : EIATTR_KPARAM_INFO
	.align		4
.L_48:
        /*0018*/ 	.byte	0x04, 0x17
        /*001a*/ 	.short	(.L_50 - .L_49)
.L_49:
        /*001c*/ 	.word	0x00000000
        /*0020*/ 	.short	0x0000
        /*0022*/ 	.short	0x0000
        /*0024*/ 	.byte	0x00, 0xf5, 0x21, 0x00


	//----- nvinfo : EIATTR_SPARSE_MMA_MASK
	.align		4
.L_50:
        /*0028*/ 	.byte	0x03, 0x50
        /*002a*/ 	.short	0x0000


	//----- nvinfo : EIATTR_MAXREG_COUNT
	.align		4
        /*002c*/ 	.byte	0x03, 0x1b
        /*002e*/ 	.short	0x00ff


	//----- nvinfo : EIATTR_MERCURY_ISA_VERSION
	.align		4
        /*0030*/ 	.byte	0x03, 0x5f
        /*0032*/ 	.short	0x0101


	//----- nvinfo : EIATTR_VRC_CTA_INIT_COUNT
	.align		4
        /*0034*/ 	.byte	0x02, 0x4a
	.zero		1
	.zero		1


	//----- nvinfo : EIATTR_EXIT_INSTR_OFFSETS
	.align		4
        /*0038*/ 	.byte	0x04, 0x1c
        /*003a*/ 	.short	(.L_52 - .L_51)


	//   ....[0]....
.L_51:
        /*003c*/ 	.word	0x00000070


	//   ....[1]....
        /*0040*/ 	.word	0x000000e0


	//----- nvinfo : EIATTR_CBANK_PARAM_SIZE
	.align		4
.L_52:
        /*0044*/ 	.byte	0x03, 0x19
        /*0046*/ 	.short	0x000c


	//----- nvinfo : EIATTR_PARAM_CBANK
	.align		4
        /*0048*/ 	.byte	0x04, 0x0a
        /*004a*/ 	.short	(.L_54 - .L_53)
	.align		4
.L_53:
        /*004c*/ 	.word	index@(.nv.constant0._Z10_hash_initPji)
        /*0050*/ 	.short	0x0380
        /*0052*/ 	.short	0x000c


	//----- nvinfo : EIATTR_SW_WAR
	.align		4
.L_54:
        /*0054*/ 	.byte	0x04, 0x36
        /*0056*/ 	.short	(.L_56 - .L_55)
.L_55:
        /*0058*/ 	.word	0x00000008
.L_56:


//--------------------- .nv.info._Z13_add_internalPji --------------------------
	.section	.nv.info._Z13_add_internalPji,"",@"SHT_CUDA_INFO"
	.sectionflags	@""
	.align	4


	//----- nvinfo : EIATTR_CUDA_API_VERSION
	.align		4
        /*0000*/ 	.byte	0x04, 0x37
        /*0002*/ 	.short	(.L_58 - .L_57)
.L_57:
        /*0004*/ 	.word	0x00000082


	//----- nvinfo : EIATTR_KPARAM_INFO
	.align		4
.L_58:
        /*0008*/ 	.byte	0x04, 0x17
        /*000a*/ 	.short	(.L_60 - .L_59)
.L_59:
        /*000c*/ 	.word	0x00000000
        /*0010*/ 	.short	0x0001
        /*0012*/ 	.short	0x0008
        /*0014*/ 	.byte	0x00, 0xf0, 0x11, 0x00


	//----- nvinfo : EIATTR_KPARAM_INFO
	.align		4
.L_60:
        /*0018*/ 	.byte	0x04, 0x17
        /*001a*/ 	.short	(.L_62 - .L_61)
.L_61:
        /*001c*/ 	.word	0x00000000
        /*0020*/ 	.short	0x0000
        /*0022*/ 	.short	0x0000
        /*0024*/ 	.byte	0x00, 0xf5, 0x21, 0x00


	//----- nvinfo : EIATTR_SPARSE_MMA_MASK
	.align		4
.L_62:
        /*0028*/ 	.byte	0x03, 0x50
        /*002a*/ 	.short	0x0000


	//----- nvinfo : EIATTR_MAXREG_COUNT
	.align		4
        /*002c*/ 	.byte	0x03, 0x1b
        /*002e*/ 	.short	0x00ff


	//----- nvinfo : EIATTR_NUM_BARRIERS
	.align		4
        /*0030*/ 	.byte	0x02, 0x4c
        /*0032*/ 	.byte	0x01
	.zero		1


	//----- nvinfo : EIATTR_MERCURY_ISA_VERSION
	.align		4
        /*0034*/ 	.byte	0x03, 0x5f
        /*0036*/ 	.short	0x0101


	//----- nvinfo : EIATTR_VRC_CTA_INIT_COUNT
	.align		4
        /*0038*/ 	.byte	0x02, 0x4a
	.zero		1
	.zero		1


	//----- nvinfo : EIATTR_EXIT_INSTR_OFFSETS
	.align		4
        /*003c*/ 	.byte	0x04, 0x1c
        /*003e*/ 	.short	(.L_64 - .L_63)


	//   ....[0]....
.L_63:
        /*0040*/ 	.word	0x000002a0


	//   ....[1]....
        /*0044*/ 	.word	0x000002f0


	//----- nvinfo : EIATTR_CRS_STACK_SIZE
	.align		4
.L_64:
        /*0048*/ 	.byte	0x04, 0x1e
        /*004a*/ 	.short	(.L_66 - .L_65)
.L_65:
        /*004c*/ 	.word	0x00000000


	//----- nvinfo : EIATTR_CBANK_PARAM_SIZE
	.align		4
.L_66:
        /*0050*/ 	.byte	0x03, 0x19
        /*0052*/ 	.short	0x000c


	//----- nvinfo : EIATTR_PARAM_CBANK
	.align		4
        /*0054*/ 	.byte	0x04, 0x0a
        /*0056*/ 	.short	(.L_68 - .L_67)
	.align		4
.L_67:
        /*0058*/ 	.word	index@(.nv.constant0._Z13_add_internalPji)
        /*005c*/ 	.short	0x0380
        /*005e*/ 	.short	0x000c


	//----- nvinfo : EIATTR_SW_WAR
	.align		4
.L_68:
        /*0060*/ 	.byte	0x04, 0x36
        /*0062*/ 	.short	(.L_70 - .L_69)
.L_69:
        /*0064*/ 	.word	0x00000008
.L_70:


//--------------------- .nv.info._Z17_bitonic_internalPji --------------------------
	.section	.nv.info._Z17_bitonic_internalPji,"",@"SHT_CUDA_INFO"
	.sectionflags	@""
	.align	4


	//----- nvinfo : EIATTR_CUDA_API_VERSION
	.align		4
        /*0000*/ 	.byte	0x04, 0x37
        /*0002*/ 	.short	(.L_72 - .L_71)
.L_71:
        /*0004*/ 	.word	0x00000082


	//----- nvinfo : EIATTR_KPARAM_INFO
	.align		4
.L_72:
        /*0008*/ 	.byte	0x04, 0x17
        /*000a*/ 	.short	(.L_74 - .L_73)
.L_73:
        /*000c*/ 	.word	0x00000000
        /*0010*/ 	.short	0x0001
        /*0012*/ 	.short	0x0008
        /*0014*/ 	.byte	0x00, 0xf0, 0x11, 0x00


	//----- nvinfo : EIATTR_KPARAM_INFO
	.align		4
.L_74:
        /*0018*/ 	.byte	0x04, 0x17
        /*001a*/ 	.short	(.L_76 - .L_75)
.L_75:
        /*001c*/ 	.word	0x00000000
        /*0020*/ 	.short	0x0000
        /*0022*/ 	.short	0x0000
        /*0024*/ 	.byte	0x00, 0xf5, 0x21, 0x00


	//----- nvinfo : EIATTR_SPARSE_MMA_MASK
	.align		4
.L_76:
        /*0028*/ 	.byte	0x03, 0x50
        /*002a*/ 	.short	0x0000


	//----- nvinfo : EIATTR_MAXREG_COUNT
	.align		4
        /*002c*/ 	.byte	0x03, 0x1b
        /*002e*/ 	.short	0x00ff


	//----- nvinfo : EIATTR_NUM_BARRIERS
	.align		4
        /*0030*/ 	.byte	0x02, 0x4c
        /*0032*/ 	.byte	0x01
	.zero		1


	//----- nvinfo : EIATTR_MERCURY_ISA_VERSION
	.align		4
        /*0034*/ 	.byte	0x03, 0x5f
        /*0036*/ 	.short	0x0101


	//----- nvinfo : EIATTR_VRC_CTA_INIT_COUNT
	.align		4
        /*0038*/ 	.byte	0x02, 0x4a
	.zero		1
	.zero		1


	//----- nvinfo : EIATTR_EXIT_INSTR_OFFSETS
	.align		4
        /*003c*/ 	.byte	0x04, 0x1c
        /*003e*/ 	.short	(.L_78 - .L_77)


	//   ....[0]....
.L_77:
        /*0040*/ 	.word	0x000010c0


	//   ....[1]....
        /*0044*/ 	.word	0x00001410


	//   ....[2]....
        /*0048*/ 	.word	0x00001680


	//----- nvinfo : EIATTR_CRS_STACK_SIZE
	.align		4
.L_78:
        /*004c*/ 	.byte	0x04, 0x1e
        /*004e*/ 	.short	(.L_80 - .L_79)
.L_79:
        /*0050*/ 	.word	0x00000000


	//----- nvinfo : EIATTR_CBANK_PARAM_SIZE
	.align		4
.L_80:
        /*0054*/ 	.byte	0x03, 0x19
        /*0056*/ 	.short	0x000c


	//----- nvinfo : EIATTR_PARAM_CBANK
	.align		4
        /*0058*/ 	.byte	0x04, 0x0a
        /*005a*/ 	.short	(.L_82 - .L_81)
	.align		4
.L_81:
        /*005c*/ 	.word	index@(.nv.constant0._Z17_bitonic_internalPji)
        /*0060*/ 	.short	0x0380
        /*0062*/ 	.short	0x000c


	//----- nvinfo : EIATTR_SW_WAR
	.align		4
.L_82:
        /*0064*/ 	.byte	0x04, 0x36
        /*0066*/ 	.short	(.L_84 - .L_83)
.L_83:
        /*0068*/ 	.word	0x00000008
.L_84:


//--------------------- .nv.info._Z10init_arrayPjii --------------------------
	.section	.nv.info._Z10init_arrayPjii,"",@"SHT_CUDA_INFO"
	.sectionflags	@""
	.align	4


	//----- nvinfo : EIATTR_CUDA_API_VERSION
	.align		4
        /*0000*/ 	.byte	0x04, 0x37
        /*0002*/ 	.short	(.L_86 - .L_85)
.L_85:
        /*0004*/ 	.word	0x00000082


	//----- nvinfo : EIATTR_KPARAM_INFO
	.align		4
.L_86:
        /*0008*/ 	.byte	0x04, 0x17
        /*000a*/ 	.short	(.L_88 - .L_87)
.L_87:
        /*000c*/ 	.word	0x00000000
        /*0010*/ 	.short	0x0002
        /*0012*/ 	.short	0x000c
        /*0014*/ 	.byte	0x00, 0xf0, 0x11, 0x00


	//----- nvinfo : EIATTR_KPARAM_INFO
	.align		4
.L_88:
        /*0018*/ 	.byte	0x04, 0x17
        /*001a*/ 	.short	(.L_90 - .L_89)
.L_89:
        /*001c*/ 	.word	0x00000000
        /*0020*/ 	.short	0x0001
        /*0022*/ 	.short	0x0008
        /*0024*/ 	.byte	0x00, 0xf0, 0x11, 0x00


	//----- nvinfo : EIATTR_KPARAM_INFO
	.align		4
.L_90:
        /*0028*/ 	.byte	0x04, 0x17
        /*002a*/ 	.short	(.L_92 - .L_91)
.L_91:
        /*002c*/ 	.word	0x00000000
        /*0030*/ 	.short	0x0000
        /*0032*/ 	.short	0x0000
        /*0034*/ 	.byte	0x00, 0xf5, 0x21, 0x00


	//----- nvinfo : EIATTR_SPARSE_MMA_MASK
	.align		4
.L_92:
        /*0038*/ 	.byte	0x03, 0x50
        /*003a*/ 	.short	0x0000


	//----- nvinfo : EIATTR_MAXREG_COUNT
	.align		4
        /*003c*/ 	.byte	0x03, 0x1b
        /*003e*/ 	.short	0x00ff


	//----- nvinfo : EIATTR_MERCURY_ISA_VERSION
	.align		4
        /*0040*/ 	.byte	0x03, 0x5f
        /*0042*/ 	.short	0x0101


	//----- nvinfo : EIATTR_VRC_CTA_INIT_COUNT
	.align		4
        /*0044*/ 	.byte	0x02, 0x4a
	.zero		1
	.zero		1


	//----- nvinfo : EIATTR_EXIT_INSTR_OFFSETS
	.align		4
        /*0048*/ 	.byte	0x04, 0x1c
        /*004a*/ 	.short	(.L_94 - .L_93)


	//   ....[0]....
.L_93:
        /*004c*/ 	.word	0x00000070


	//   ....[1]....
        /*0050*/ 	.word	0x000001f0


	//----- nvinfo : EIATTR_CBANK_PARAM_SIZE
	.align		4
.L_94:
        /*0054*/ 	.byte	0x03, 0x19
        /*0056*/ 	.short	0x0010


	//----- nvinfo : EIATTR_PARAM_CBANK
	.align		4
        /*0058*/ 	.byte	0x04, 0x0a
        /*005a*/ 	.short	(.L_96 - .L_95)
	.align		4
.L_95:
        /*005c*/ 	.word	index@(.nv.constant0._Z10init_arrayPjii)
        /*0060*/ 	.short	0x0380
        /*0062*/ 	.short	0x0010


	//----- nvinfo : EIATTR_SW_WAR
	.align		4
.L_96:
        /*0064*/ 	.byte	0x04, 0x36
        /*0066*/ 	.short	(.L_98 - .L_97)
.L_97:
        /*0068*/ 	.word	0x00000008
.L_98:


//--------------------- .nv.callgraph             --------------------------
	.section	.nv.callgraph,"",@"SHT_CUDA_CALLGRAPH"
	.align	4
	.sectionentsize	8
	.align		4
        /*0000*/ 	.word	0x00000000
	.align		4
        /*0004*/ 	.word	0xffffffff
	.align		4
        /*0008*/ 	.word	index@(_Z12print_resultPj)
	.align		4
        /*000c*/ 	.word	index@(vprintf)
	.align		4
        /*0010*/ 	.word	0x00000000
	.align		4
        /*0014*/ 	.word	0xfffffffe
	.align		4
        /*0018*/ 	.word	0x00000000
	.align		4
        /*001c*/ 	.word	0xfffffffd
	.align		4
        /*0020*/ 	.word	0x00000000
	.align		4
        /*0024*/ 	.word	0xfffffffc


//--------------------- .nv.constant4             --------------------------
	.section	.nv.constant4,"a",@progbits
	.align	8
	.align		8
.nv.constant4:
        /*0000*/ 	.dword	vprintf
	.align		8
        /*0008*/ 	.dword	$str


//--------------------- .text._Z12print_resultPj  --------------------------
	.section	.text._Z12print_resultPj,"ax",@progbits
	.align	128
        .global         _Z12print_resultPj
        .type           _Z12print_resultPj,@function
        .size           _Z12print_resultPj,(.L_x_26 - _Z12print_resultPj)
        .other          _Z12print_resultPj,@"STO_CUDA_ENTRY STV_DEFAULT"
_Z12print_resultPj:
.text._Z12print_resultPj:
[----:B------:R-:W0:Y:S08]  /*0000*/  LDC R1, c[0x0][0x37c] ;  /* 0x0000df00ff017b82 */ /* 0x000e300000000800 */
[----:B------:R-:W1:Y:S01]  /*0010*/  LDC.64 R2, c[0x0][0x380] ;  /* 0x0000e000ff027b82 */ /* 0x000e620000000a00 */
[----:B------:R-:W1:Y:S01]  /*0020*/  LDCU.64 UR4, c[0x0][0x358] ;  /* 0x00006b00ff0477ac */ /* 0x000e620008000a00 */
[----:B0-----:R-:W-:Y:S01]  /*0030*/  VIADD R1, R1, 0xfffffff8 ;  /* 0xfffffff801017836 */ /* 0x001fe20000000000 */
[----:B------:R-:W0:Y:S01]  /*0040*/  LDCU.64 UR6, c[0x4][0x8] ;  /* 0x01000100ff0677ac */ /* 0x000e220008000a00 */
[----:B-1----:R-:W2:Y:S01]  /*0050*/  LDG.E R2, desc[UR4][R2.64] ;  /* 0x0000000402027981 */ /* 0x002ea2000c1e1900 */
[----:B------:R-:W-:Y:S01]  /*0060*/  MOV R0, 0x0 ;  /* 0x0000000000007802 */ /* 0x000fe20000000f00 */
[----:B------:R-:W1:Y:S01]  /*0070*/  LDCU UR4, c[0x0][0x2f8] ;  /* 0x00005f00ff0477ac */ /* 0x000e620008000800 */
[----:B0-----:R-:W-:Y:S01]  /*0080*/  IMAD.U32 R4, RZ, RZ, UR6 ;  /* 0x00000006ff047e24 */ /* 0x001fe2000f8e00ff */
[----:B------:R-:W-:Y:S01]  /*0090*/  MOV R5, UR7 ;  /* 0x0000000700057c02 */ /* 0x000fe20008000f00 */
[----:B------:R0:W3:Y:S01]  /*00a0*/  LDC.64 R8, c[0x4][R0] ;  /* 0x0100000000087b82 */ /* 0x0000e20000000a00 */
[----:B------:R-:W4:Y:S01]  /*00b0*/  LDCU UR5, c[0x0][0x2fc] ;  /* 0x00005f80ff0577ac */ /* 0x000f220008000800 */
[----:B-1----:R-:W-:-:S05]  /*00c0*/  IADD3 R6, P0, PT, R1, UR4, RZ ;  /* 0x0000000401067c10 */ /* 0x002fca000ff1e0ff */
[----:B----4-:R-:W-:Y:S01]  /*00d0*/  IMAD.X R7, RZ, RZ, UR5, P0 ;  /* 0x00000005ff077e24 */ /* 0x010fe200080e06ff */
[----:B--23--:R0:W-:Y:S07]  /*00e0*/  STL [R1], R2 ;  /* 0x0000000201007387 */ /* 0x00c1ee0000100800 */
[----:B------:R-:W-:-:S07]  /*00f0*/  LEPC R20, `(.L_x_0) ;  /* 0x000000001014794e */ /* 0x000fce0000000000 */
[----:B0-----:R-:W-:Y:S05]  /*0100*/  CALL.ABS.NOINC R8 ;  /* 0x0000000008007343 */ /* 0x001fea0003c00000 */
.L_x_0:
[----:B------:R-:W-:Y:S05]  /*0110*/  EXIT ;  /* 0x000000000000794d */ /* 0x000fea0003800000 */
.L_x_1:
[----:B------:R-:W-:-:S00]  /*0120*/  BRA `(.L_x_1) ;  /* 0xfffffffc00fc7947 */ /* 0x000fc0000383ffff */
[----:B------:R-:W-:-:S00]  /*0130*/  NOP ;  /* 0x0000000000007918 */ /* 0x000fc00000000000 */
        /* <DEDUP_REMOVED lines=12> */
.L_x_26:


//--------------------- .text._Z10_hash_initPji   --------------------------
	.section	.text._Z10_hash_initPji,"ax",@progbits
	.align	128
        .global         _Z10_hash_initPji
        .type           _Z10_hash_initPji,@function
        .size           _Z10_hash_initPji,(.L_x_27 - _Z10_hash_initPji)
        .other          _Z10_hash_initPji,@"STO_CUDA_ENTRY STV_DEFAULT"
_Z10_hash_initPji:
.text._Z10_hash_initPji:
[----:B------:R-:W-:Y:S01]  /*0000*/  LDC R1, c[0x0][0x37c] ;  /* 0x0000df00ff017b82 */ /* 0x000fe20000000800 */
[----:B------:R-:W0:Y:S07]  /*0010*/  S2R R0, SR_TID.X ;  /* 0x0000000000007919 */ /* 0x000e2e0000002100 */
[----:B------:R-:W0:Y:S01]  /*0020*/  S2UR UR4, SR_CTAID.X ;  /* 0x00000000000479c3 */ /* 0x000e220000002500 */
[----:B------:R-:W1:Y:S07]  /*0030*/  LDCU UR5, c[0x0][0x388] ;  /* 0x00007100ff0577ac */ /* 0x000e6e0008000800 */
[----:B------:R-:W0:Y:S02]  /*0040*/  LDC R5, c[0x0][0x360] ;  /* 0x0000d800ff057b82 */ /* 0x000e240000000800 */
[----:B0-----:R-:W-:-:S05]  /*0050*/  IMAD R5, R5, UR4, R0 ;  /* 0x0000000405057c24 */ /* 0x001fca000f8e0200 */
[----:B-1----:R-:W-:-:S13]  /*0060*/  ISETP.GE.AND P0, PT, R5, UR5, PT ;  /* 0x0000000505007c0c */ /* 0x002fda000bf06270 */
[----:B------:R-:W-:Y:S05]  /*0070*/  @P0 EXIT ;  /* 0x000000000000094d */ /* 0x000fea0003800000 */
[----:B------:R-:W0:Y:S01]  /*0080*/  LDC.64 R2, c[0x0][0x380] ;  /* 0x0000e000ff027b82 */ /* 0x000e220000000a00 */
[----:B------:R-:W1:Y:S01]  /*0090*/  LDCU.64 UR4, c[0x0][0x358] ;  /* 0x00006b00ff0477ac */ /* 0x000e620008000a00 */
[----:B0-----:R-:W-:-:S05]  /*00a0*/  IMAD.WIDE R2, R5, 0x4, R2 ;  /* 0x0000000405027825 */ /* 0x001fca00078e0202 */
[----:B-1----:R-:W2:Y:S02]  /*00b0*/  LDG.E R0, desc[UR4][R2.64] ;  /* 0x0000000402007981 */ /* 0x002ea4000c1e1900 */
[----:B--2---:R-:W-:-:S05]  /*00c0*/  IMAD R5, R5, R0, RZ ;  /* 0x0000000005057224 */ /* 0x004fca00078e02ff */
[----:B------:R-:W-:Y:S01]  /*00d0*/  STG.E desc[UR4][R2.64], R5 ;  /* 0x0000000502007986 */ /* 0x000fe2000c101904 */
[----:B------:R-:W-:Y:S05]  /*00e0*/  EXIT ;  /* 0x000000000000794d */ /* 0x000fea0003800000 */
.L_x_2:
        /* <DEDUP_REMOVED lines=9> */
.L_x_27:


//--------------------- .text._Z13_add_internalPji --------------------------
	.section	.text._Z13_add_internalPji,"ax",@progbits
	.align	128
        .global         _Z13_add_internalPji
        .type           _Z13_add_internalPji,@function
        .size           _Z13_add_internalPji,(.L_x_28 - _Z13_add_internalPji)
        .other          _Z13_add_internalPji,@"STO_CUDA_ENTRY STV_DEFAULT"
_Z13_add_internalPji:
.text._Z13_add_internalPji:
[----:B------:R-:W-:Y:S01]  /*0000*/  LDC R1, c[0x0][0x37c] ;  /* 0x0000df00ff017b82 */ /* 0x000fe20000000800 */
[----:B------:R-:W0:Y:S01]  /*0010*/  S2R R13, SR_CTAID.X ;  /* 0x00000000000d7919 */ /* 0x000e220000002500 */
[----:B------:R-:W1:Y:S01]  /*0020*/  LDCU UR4, c[0x0][0x360] ;  /* 0x00006c00ff0477ac */ /* 0x000e620008000800 */
[----:B------:R-:W-:Y:S01]  /*0030*/  HFMA2 R8, -RZ, RZ, 0, 0 ;  /* 0x00000000ff087431 */ /* 0x000fe200000001ff */
[----:B------:R-:W2:Y:S01]  /*0040*/  S2R R11, SR_TID.X ;  /* 0x00000000000b7919 */ /* 0x000ea20000002100 */
[----:B------:R-:W3:Y:S01]  /*0050*/  LDCU UR5, c[0x0][0x388] ;  /* 0x00007100ff0577ac */ /* 0x000ee20008000800 */
[----:B------:R-:W4:Y:S01]  /*0060*/  LDCU.64 UR6, c[0x0][0x358] ;  /* 0x00006b00ff0677ac */ /* 0x000f220008000a00 */
[----:B-1----:R-:W-:Y:S02]  /*0070*/  IMAD.U32 R6, RZ, RZ, UR4 ;  /* 0x00000004ff067e24 */ /* 0x002fe4000f8e00ff */
[----:B0-----:R-:W-:-:S04]  /*0080*/  IMAD R0, R13, UR4, RZ ;  /* 0x000000040d007c24 */ /* 0x001fc8000f8e02ff */
[----:B--2---:R-:W-:Y:S02]  /*0090*/  IMAD R7, R0, 0x2, R11 ;  /* 0x0000000200077824 */ /* 0x004fe400078e020b */
[----:B------:R-:W-:-:S03]  /*00a0*/  IMAD.MOV.U32 R0, RZ, RZ, RZ ;  /* 0x000000ffff007224 */ /* 0x000fc600078e00ff */
[C---:B------:R-:W-:Y:S02]  /*00b0*/  IADD3 R9, PT, PT, R7.reuse, R6, RZ ;  /* 0x0000000607097210 */ /* 0x040fe40007ffe0ff */
[----:B---3--:R-:W-:Y:S02]  /*00c0*/  ISETP.GE.AND P0, PT, R7, UR5, PT ;  /* 0x0000000507007c0c */ /* 0x008fe4000bf06270 */
[----:B------:R-:W-:-:S11]  /*00d0*/  ISETP.GE.AND P1, PT, R9, UR5, PT ;  /* 0x0000000509007c0c */ /* 0x000fd6000bf26270 */
[----:B------:R-:W0:Y:S08]  /*00e0*/  @!P0 LDC.64 R2, c[0x0][0x380] ;  /* 0x0000e000ff028b82 */ /* 0x000e300000000a00 */
[----:B------:R-:W1:Y:S01]  /*00f0*/  @!P1 LDC.64 R4, c[0x0][0x380] ;  /* 0x0000e000ff049b82 */ /* 0x000e620000000a00 */
[----:B0-----:R-:W-:-:S05]  /*0100*/  @!P0 IMAD.WIDE R2, R7, 0x4, R2 ;  /* 0x0000000407028825 */ /* 0x001fca00078e0202 */
[----:B----4-:R-:W2:Y:S01]  /*0110*/  @!P0 LDG.E R0, desc[UR6][R2.64] ;  /* 0x0000000602008981 */ /* 0x010ea2000c1e1900 */
[----:B-1----:R-:W-:-:S05]  /*0120*/  @!P1 IMAD.WIDE R4, R9, 0x4, R4 ;  /* 0x0000000409049825 */ /* 0x002fca00078e0204 */
[----:B------:R-:W3:Y:S01]  /*0130*/  @!P1 LDG.E R8, desc[UR6][R4.64] ;  /* 0x0000000604089981 */ /* 0x000ee2000c1e1900 */
[----:B------:R-:W0:Y:S01]  /*0140*/  S2UR UR5, SR_CgaCtaId ;  /* 0x00000000000579c3 */ /* 0x000e220000008800 */
[----:B------:R-:W-:Y:S01]  /*0150*/  UMOV UR4, 0x400 ;  /* 0x0000040000047882 */ /* 0x000fe20000000000 */
[----:B------:R-:W-:Y:S01]  /*0160*/  ISETP.GE.U32.AND P1, PT, R11, R6, PT ;  /* 0x000000060b00720c */ /* 0x000fe20003f26070 */
[----:B0-----:R-:W-:-:S06]  /*0170*/  ULEA UR4, UR5, UR4, 0x18 ;  /* 0x0000000405047291 */ /* 0x001fcc000f8ec0ff */
[----:B------:R-:W-:-:S05]  /*0180*/  LEA R7, R11, UR4, 0x2 ;  /* 0x000000040b077c11 */ /* 0x000fca000f8e10ff */
[----:B------:R-:W-:Y:S01]  /*0190*/  IMAD R9, R6, 0x4, R7 ;  /* 0x0000000406097824 */ /* 0x000fe200078e0207 */
[----:B------:R-:W-:Y:S01]  /*01a0*/  ISETP.NE.AND P0, PT, R11, RZ, PT ;  /* 0x000000ff0b00720c */ /* 0x000fe20003f05270 */
[----:B--2---:R0:W-:Y:S04]  /*01b0*/  STS [R7], R0 ;  /* 0x0000000007007388 */ /* 0x0041e80000000800 */
[----:B---3--:R0:W-:Y:S01]  /*01c0*/  STS [R9], R8 ;  /* 0x0000000809007388 */ /* 0x0081e20000000800 */
[----:B------:R-:W-:Y:S07]  /*01d0*/  @P1 BRA `(.L_x_3) ;  /* 0x0000000000301947 */ /* 0x000fee0003800000 */
.L_x_4:
[----:B------:R-:W-:Y:S05]  /*01e0*/  WARPSYNC.ALL ;  /* 0x0000000000007948 */ /* 0x000fea0003800000 */
[----:B------:R-:W-:Y:S01]  /*01f0*/  BAR.SYNC.DEFER_BLOCKING 0x0 ;  /* 0x0000000000007b1d */ /* 0x000fe20000010000 */
[C---:B0-----:R-:W-:Y:S02]  /*0200*/  LEA R0, R6.reuse, R7, 0x2 ;  /* 0x0000000706007211 */ /* 0x041fe400078e10ff */
[----:B------:R-:W-:-:S04]  /*0210*/  ISETP.GT.U32.AND P2, PT, R6, 0x1, PT ;  /* 0x000000010600780c */ /* 0x000fc80003f44070 */
[----:B------:R-:W-:Y:S04]  /*0220*/  LDS R0, [R0] ;  /* 0x0000000000007984 */ /* 0x000fe80000000800 */
[----:B------:R-:W0:Y:S02]  /*0230*/  LDS R3, [R7] ;  /* 0x0000000007037984 */ /* 0x000e240000000800 */
[----:B0-----:R-:W-:Y:S01]  /*0240*/  IMAD.IADD R2, R0, 0x1, R3 ;  /* 0x0000000100027824 */ /* 0x001fe200078e0203 */
[----:B------:R-:W-:-:S04]  /*0250*/  SHF.R.U32.HI R3, RZ, 0x1, R6 ;  /* 0x00000001ff037819 */ /* 0x000fc80000011606 */
[----:B------:R1:W-:Y:S01]  /*0260*/  STS [R7], R2 ;  /* 0x0000000207007388 */ /* 0x0003e20000000800 */
[-C--:B------:R-:W-:Y:S02]  /*0270*/  ISETP.GE.U32.AND P1, PT, R11, R3.reuse, PT ;  /* 0x000000030b00720c */ /* 0x080fe40003f26070 */
[----:B------:R-:W-:-:S11]  /*0280*/  MOV R6, R3 ;  /* 0x0000000300067202 */ /* 0x000fd60000000f00 */
[----:B-1----:R-:W-:Y:S05]  /*0290*/  @!P1 BRA P2, `(.L_x_4) ;  /* 0xfffffffc00d09947 */ /* 0x002fea000103ffff */
.L_x_3:
[----:B------:R-:W-:Y:S05]  /*02a0*/  @P0 EXIT ;  /* 0x000000000000094d */ /* 0x000fea0003800000 */
[----:B------:R-:W1:Y:S01]  /*02b0*/  LDS R5, [UR4] ;  /* 0x00000004ff057984 */ /* 0x000e620008000800 */
[----:B------:R-:W2:Y:S02]  /*02c0*/  LDC.64 R2, c[0x0][0x380] ;  /* 0x0000e000ff027b82 */ /* 0x000ea40000000a00 */
[----:B--2---:R-:W-:-:S05]  /*02d0*/  IMAD.WIDE.U32 R2, R13, 0x4, R2 ;  /* 0x000000040d027825 */ /* 0x004fca00078e0002 */
[----:B-1----:R-:W-:Y:S01]  /*02e0*/  STG.E desc[UR6][R2.64], R5 ;  /* 0x0000000502007986 */ /* 0x002fe2000c101906 */
[----:B------:R-:W-:Y:S05]  /*02f0*/  EXIT ;  /* 0x000000000000794d */ /* 0x000fea0003800000 */
.L_x_5:
        /* <DEDUP_REMOVED lines=16> */
.L_x_28:


//--------------------- .text._Z17_bitonic_internalPji --------------------------
	.section	.text._Z17_bitonic_internalPji,"ax",@progbits
	.align	128
        .global         _Z17_bitonic_internalPji
        .type           _Z17_bitonic_internalPji,@function
        .size           _Z17_bitonic_internalPji,(.L_x_29 - _Z17_bitonic_internalPji)
        .other          _Z17_bitonic_internalPji,@"STO_CUDA_ENTRY STV_DEFAULT"
_Z17_bitonic_internalPji:
.text._Z17_bitonic_internalPji:
[----:B------:R-:W-:Y:S01]  /*0000*/  LDC R1, c[0x0][0x37c] ;  /* 0x0000df00ff017b82 */ /* 0x000fe20000000800 */
[----:B------:R-:W0:Y:S01]  /*0010*/  S2R R6, SR_CTAID.X ;  /* 0x0000000000067919 */ /* 0x000e220000002500 */
[----:B------:R-:W1:Y:S06]  /*0020*/  LDCU UR5, c[0x0][0x388] ;  /* 0x00007100ff0577ac */ /* 0x000e6c0008000800 */
[----:B------:R-:W2:Y:S01]  /*0030*/  LDC.64 R12, c[0x0][0x380] ;  /* 0x0000e000ff0c7b82 */ /* 0x000ea20000000a00 */
[----:B------:R-:W3:Y:S01]  /*0040*/  S2R R0, SR_TID.X ;  /* 0x0000000000007919 */ /* 0x000ee20000002100 */
[----:B------:R-:W4:Y:S06]  /*0050*/  LDCU.64 UR6, c[0x0][0x358] ;  /* 0x00006b00ff0677ac */ /* 0x000f2c0008000a00 */
[----:B------:R-:W3:Y:S01]  /*0060*/  LDC R3, c[0x0][0x360] ;  /* 0x0000d800ff037b82 */ /* 0x000ee20000000800 */
[----:B-1----:R-:W-:-:S02]  /*0070*/  UISETP.GT.AND UP0, UPT, UR5, 0x400, UPT ;  /* 0x000004000500788c */ /* 0x002fc4000bf04270 */
[----:B0-----:R-:W-:-:S04]  /*0080*/  IMAD R5, R6, UR5, RZ ;  /* 0x0000000506057c24 */ /* 0x001fc8000f8e02ff */
[----:B--2---:R-:W-:Y:S01]  /*0090*/  IMAD.WIDE R12, R5, 0x4, R12 ;  /* 0x00000004050c7825 */ /* 0x004fe200078e020c */
[----:B------:R-:W-:Y:S02]  /*00a0*/  SHF.R.S32.HI R2, RZ, 0x1f, R5 ;  /* 0x0000001fff027819 */ /* 0x000fe40000011405 */
[----:B----4-:R-:W-:Y:S05]  /*00b0*/  BRA.U UP0, `(.L_x_6) ;  /* 0x0000000500907547 */ /* 0x010fea000b800000 */
[----:B---3--:R-:W-:Y:S01]  /*00c0*/  ISETP.GE.AND P0, PT, R0, UR5, PT ;  /* 0x0000000500007c0c */ /* 0x008fe2000bf06270 */
[----:B------:R-:W0:Y:S01]  /*00d0*/  LDCU.64 UR8, c[0x0][0x380] ;  /* 0x00007000ff0877ac */ /* 0x000e220008000a00 */
[----:B------:R-:W-:Y:S01]  /*00e0*/  BSSY.RECONVERGENT B0, `(.L_x_7) ;  /* 0x000005a000007945 */ /* 0x000fe20003800200 */
[----:B------:R-:W1:Y:S10]  /*00f0*/  LDCU.64 UR10, c[0x0][0x380] ;  /* 0x00007000ff0a77ac */ /* 0x000e740008000a00 */
[----:B------:R-:W-:Y:S05]  /*0100*/  @P0 BRA `(.L_x_8) ;  /* 0x00000004005c0947 */ /* 0x000fea0003800000 */
[----:B------:R-:W2:Y:S01]  /*0110*/  I2F.U32.RP R11, R3 ;  /* 0x00000003000b7306 */ /* 0x000ea20000209000 */
[----:B------:R-:W-:Y:S01]  /*0120*/  IMAD.IADD R4, R0, 0x1, R3 ;  /* 0x0000000100047824 */ /* 0x000fe200078e0203 */
[----:B------:R-:W-:Y:S01]  /*0130*/  ISETP.NE.U32.AND P2, PT, R3, RZ, PT ;  /* 0x000000ff0300720c */ /* 0x000fe20003f45070 */
[----:B------:R-:W-:Y:S03]  /*0140*/  BSSY.RECONVERGENT B1, `(.L_x_9) ;  /* 0x000002d000017945 */ /* 0x000fe60003800200 */
[C---:B------:R-:W-:Y:S02]  /*0150*/  ISETP.GE.U32.AND P0, PT, R4.reuse, UR5, PT ;  /* 0x0000000504007c0c */ /* 0x040fe4000bf06070 */
[----:B------:R-:W-:Y:S01]  /*0160*/  VIMNMX.U32 R7, PT, PT, R4, UR5, !PT ;  /* 0x0000000504077c48 */ /* 0x000fe2000ffe0000 */
[----:B--2---:R-:W2:Y:S02]  /*0170*/  MUFU.RCP R11, R11 ;  /* 0x0000000b000b7308 */ /* 0x004ea40000001000 */
[----:B--2---:R-:W-:-:S06]  /*0180*/  VIADD R8, R11, 0xffffffe ;  /* 0x0ffffffe0b087836 */ /* 0x004fcc0000000000 */
[----:B------:R2:W3:Y:S02]  /*0190*/  F2I.FTZ.U32.TRUNC.NTZ R9, R8 ;  /* 0x0000000800097305 */ /* 0x0004e4000021f000 */
[----:B--2---:R-:W-:Y:S02]  /*01a0*/  IMAD.MOV.U32 R8, RZ, RZ, RZ ;  /* 0x000000ffff087224 */ /* 0x004fe400078e00ff */
[----:B---3--:R-:W-:-:S04]  /*01b0*/  IMAD.MOV R10, RZ, RZ, -R9 ;  /* 0x000000ffff0a7224 */ /* 0x008fc800078e0a09 */
[----:B------:R-:W-:Y:S01]  /*01c0*/  IMAD R13, R10, R3, RZ ;  /* 0x000000030a0d7224 */ /* 0x000fe200078e02ff */
[----:B------:R-:W-:-:S03]  /*01d0*/  SEL R10, RZ, 0x1, P0 ;  /* 0x00000001ff0a7807 */ /* 0x000fc60000000000 */
[----:B------:R-:W-:Y:S01]  /*01e0*/  IMAD.HI.U32 R9, R9, R13, R8 ;  /* 0x0000000d09097227 */ /* 0x000fe200078e0008 */
[----:B------:R-:W-:-:S05]  /*01f0*/  IADD3 R4, PT, PT, R7, -R4, -R10 ;  /* 0x8000000407047210 */ /* 0x000fca0007ffe80a */
[----:B------:R-:W-:-:S04]  /*0200*/  IMAD.HI.U32 R9, R9, R4, RZ ;  /* 0x0000000409097227 */ /* 0x000fc800078e00ff */
[----:B------:R-:W-:-:S04]  /*0210*/  IMAD.MOV R7, RZ, RZ, -R9 ;  /* 0x000000ffff077224 */ /* 0x000fc800078e0a09 */
[----:B------:R-:W-:-:S05]  /*0220*/  IMAD R4, R3, R7, R4 ;  /* 0x0000000703047224 */ /* 0x000fca00078e0204 */
[----:B------:R-:W-:-:S13]  /*0230*/  ISETP.GE.U32.AND P0, PT, R4, R3, PT ;  /* 0x000000030400720c */ /* 0x000fda0003f06070 */
[----:B------:R-:W-:Y:S02]  /*0240*/  @P0 IMAD.IADD R4, R4, 0x1, -R3 ;  /* 0x0000000104040824 */ /* 0x000fe400078e0a03 */
[----:B------:R-:W-:-:S03]  /*0250*/  @P0 VIADD R9, R9, 0x1 ;  /* 0x0000000109090836 */ /* 0x000fc60000000000 */
[----:B------:R-:W-:-:S13]  /*0260*/  ISETP.GE.U32.AND P1, PT, R4, R3, PT ;  /* 0x000000030400720c */ /* 0x000fda0003f26070 */
[----:B------:R-:W-:Y:S01]  /*0270*/  @P1 VIADD R9, R9, 0x1 ;  /* 0x0000000109091836 */ /* 0x000fe20000000000 */
[----:B------:R-:W-:-:S05]  /*0280*/  @!P2 LOP3.LUT R9, RZ, R3, RZ, 0x33, !PT ;  /* 0x00000003ff09a212 */ /* 0x000fca00078e33ff */
[----:B------:R-:W-:-:S05]  /*0290*/  IMAD.IADD R7, R10, 0x1, R9 ;  /* 0x000000010a077824 */ /* 0x000fca00078e0209 */
[C---:B------:R-:W-:Y:S02]  /*02a0*/  LOP3.LUT R4, R7.reuse, 0x3, RZ, 0xc0, !PT ;  /* 0x0000000307047812 */ /* 0x040fe400078ec0ff */
[----:B------:R-:W-:Y:S02]  /*02b0*/  ISETP.GE.U32.AND P0, PT, R7, 0x3, PT ;  /* 0x000000030700780c */ /* 0x000fe40003f06070 */
[----:B------:R-:W-:Y:S01]  /*02c0*/  ISETP.NE.AND P1, PT, R4, 0x3, PT ;  /* 0x000000030400780c */ /* 0x000fe20003f25270 */
[----:B------:R-:W-:-:S12]  /*02d0*/  IMAD.MOV.U32 R4, RZ, RZ, R0 ;  /* 0x000000ffff047224 */ /* 0x000fd800078e0000 */
[----:B------:R-:W-:Y:S05]  /*02e0*/  @!P1 BRA `(.L_x_10) ;  /* 0x0000000000489947 */ /* 0x000fea0003800000 */
[----:B------:R-:W2:Y:S01]  /*02f0*/  S2R R11, SR_CgaCtaId ;  /* 0x00000000000b7919 */ /* 0x000ea20000008800 */
[----:B------:R-:W-:Y:S01]  /*0300*/  MOV R4, 0x400 ;  /* 0x0000040000047802 */ /* 0x000fe20000000f00 */
[----:B------:R-:W-:Y:S02]  /*0310*/  VIADD R7, R7, 0x1 ;  /* 0x0000000107077836 */ /* 0x000fe40000000000 */
[----:B------:R-:W-:-:S03]  /*0320*/  IMAD.MOV.U32 R10, RZ, RZ, RZ ;  /* 0x000000ffff0a7224 */ /* 0x000fc600078e00ff */
[----:B------:R-:W-:Y:S02]  /*0330*/  LOP3.LUT R13, R7, 0x3, RZ, 0xc0, !PT ;  /* 0x00000003070d7812 */ /* 0x000fe400078ec0ff */
[----:B--2---:R-:W-:Y:S01]  /*0340*/  LEA R11, R11, R4, 0x18 ;  /* 0x000000040b0b7211 */ /* 0x004fe200078ec0ff */
[----:B------:R-:W-:-:S07]  /*0350*/  IMAD.MOV.U32 R4, RZ, RZ, R0 ;  /* 0x000000ffff047224 */ /* 0x000fce00078e0000 */
.L_x_11:
[----:B--2---:R-:W-:-:S05]  /*0360*/  IADD3 R7, P1, PT, R5, R4, RZ ;  /* 0x0000000405077210 */ /* 0x004fca0007f3e0ff */
[----:B------:R-:W-:Y:S01]  /*0370*/  IMAD.X R12, RZ, RZ, R2, P1 ;  /* 0x000000ffff0c7224 */ /* 0x000fe200008e0602 */
[----:B0-----:R-:W-:-:S04]  /*0380*/  LEA R8, P1, R7, UR8, 0x2 ;  /* 0x0000000807087c11 */ /* 0x001fc8000f8210ff */
[----:B------:R-:W-:-:S05]  /*0390*/  LEA.HI.X R9, R7, UR9, R12, 0x2, P1 ;  /* 0x0000000907097c11 */ /* 0x000fca00088f140c */
[----:B------:R-:W2:Y:S01]  /*03a0*/  LDG.E R8, desc[UR6][R8.64] ;  /* 0x0000000608087981 */ /* 0x000ea2000c1e1900 */
[----:B------:R-:W-:Y:S02]  /*03b0*/  IMAD R7, R4, 0x4, R11 ;  /* 0x0000000404077824 */ /* 0x000fe400078e020b */
[----:B------:R-:W-:Y:S02]  /*03c0*/  VIADD R10, R10, 0x1 ;  /* 0x000000010a0a7836 */ /* 0x000fe40000000000 */
[----:B------:R-:W-:-:S03]  /*03d0*/  IMAD.IADD R4, R3, 0x1, R4 ;  /* 0x0000000103047824 */ /* 0x000fc600078e0204 */
[----:B------:R-:W-:Y:S01]  /*03e0*/  ISETP.NE.AND P1, PT, R10, R13, PT ;  /* 0x0000000d0a00720c */ /* 0x000fe20003f25270 */
[----:B--2---:R2:W-:-:S12]  /*03f0*/  STS [R7], R8 ;  /* 0x0000000807007388 */ /* 0x0045d80000000800 */
[----:B------:R-:W-:Y:S05]  /*0400*/  @P1 BRA `(.L_x_11) ;  /* 0xfffffffc00d41947 */ /* 0x000fea000383ffff */
.L_x_10:
[----:B01----:R-:W-:Y:S05]  /*0410*/  BSYNC.RECONVERGENT B1 ;  /* 0x0000000000017941 */ /* 0x003fea0003800200 */
.L_x_9:
[----:B------:R-:W-:Y:S05]  /*0420*/  @!P0 BRA `(.L_x_8) ;  /* 0x0000000000948947 */ /* 0x000fea0003800000 */
[----:B--2---:R-:W0:Y:S01]  /*0430*/  S2R R8, SR_CgaCtaId ;  /* 0x0000000000087919 */ /* 0x004e220000008800 */
[----:B------:R-:W-:-:S04]  /*0440*/  MOV R7, 0x400 ;  /* 0x0000040000077802 */ /* 0x000fc80000000f00 */
[----:B0-----:R-:W-:-:S07]  /*0450*/  LEA R7, R8, R7, 0x18 ;  /* 0x0000000708077211 */ /* 0x001fce00078ec0ff */
.L_x_12:
[----:B0-----:R-:W-:Y:S01]  /*0460*/  IMAD.IADD R12, R3, 0x1, R4 ;  /* 0x00000001030c7824 */ /* 0x001fe200078e0204 */
[----:B------:R-:W-:-:S03]  /*0470*/  IADD3 R9, P0, PT, R5, R4, RZ ;  /* 0x0000000405097210 */ /* 0x000fc60007f1e0ff */
[--C-:B------:R-:W-:Y:S01]  /*0480*/  IMAD.IADD R8, R12, 0x1, R3.reuse ;  /* 0x000000010c087824 */ /* 0x100fe200078e0203 */
[----:B------:R-:W-:Y:S01]  /*0490*/  LEA R14, P1, R9, UR10, 0x2 ;  /* 0x0000000a090e7c11 */ /* 0x000fe2000f8210ff */
[----:B------:R-:W-:Y:S01]  /*04a0*/  IMAD.X R10, RZ, RZ, R2, P0 ;  /* 0x000000ffff0a7224 */ /* 0x000fe200000e0602 */
[C---:B------:R-:W-:Y:S01]  /*04b0*/  IADD3 R13, P0, PT, R5.reuse, R12, RZ ;  /* 0x0000000c050d7210 */ /* 0x040fe20007f1e0ff */
[----:B------:R-:W-:Y:S01]  /*04c0*/  IMAD.IADD R16, R8, 0x1, R3 ;  /* 0x0000000108107824 */ /* 0x000fe200078e0203 */
[----:B------:R-:W-:Y:S02]  /*04d0*/  IADD3 R11, P2, PT, R5, R8, RZ ;  /* 0x00000008050b7210 */ /* 0x000fe40007f5e0ff */
[----:B------:R-:W-:Y:S01]  /*04e0*/  LEA.HI.X R15, R9, UR11, R10, 0x2, P1 ;  /* 0x0000000b090f7c11 */ /* 0x000fe200088f140a */
[--C-:B------:R-:W-:Y:S01]  /*04f0*/  IMAD.X R8, RZ, RZ, R2.reuse, P0 ;  /* 0x000000ffff087224 */ /* 0x100fe200000e0602 */
[----:B------:R-:W-:Y:S01]  /*0500*/  IADD3 R9, P0, PT, R5, R16, RZ ;  /* 0x0000001005097210 */ /* 0x000fe20007f1e0ff */
[--C-:B------:R-:W-:Y:S01]  /*0510*/  IMAD.X R20, RZ, RZ, R2.reuse, P2 ;  /* 0x000000ffff147224 */ /* 0x100fe200010e0602 */
[----:B------:R-:W-:Y:S01]  /*0520*/  LEA R12, P1, R13, UR10, 0x2 ;  /* 0x0000000a0d0c7c11 */ /* 0x000fe2000f8210ff */
[----:B------:R-:W2:Y:S01]  /*0530*/  LDG.E R14, desc[UR6][R14.64] ;  /* 0x000000060e0e7981 */ /* 0x000ea2000c1e1900 */
[----:B------:R-:W-:Y:S01]  /*0540*/  LEA R10, P2, R11, UR10, 0x2 ;  /* 0x0000000a0b0a7c11 */ /* 0x000fe2000f8410ff */
[----:B------:R-:W-:Y:S01]  /*0550*/  IMAD.X R18, RZ, RZ, R2, P0 ;  /* 0x000000ffff127224 */ /* 0x000fe200000e0602 */
[----:B------:R-:W-:-:S02]  /*0560*/  LEA.HI.X R13, R13, UR11, R8, 0x2, P1 ;  /* 0x0000000b0d0d7c11 */ /* 0x000fc400088f1408 */
[----:B------:R-:W-:Y:S02]  /*0570*/  LEA R8, P0, R9, UR10, 0x2 ;  /* 0x0000000a09087c11 */ /* 0x000fe4000f8010ff */
[----:B------:R-:W-:Y:S01]  /*0580*/  LEA.HI.X R11, R11, UR11, R20, 0x2, P2 ;  /* 0x0000000b0b0b7c11 */ /* 0x000fe200090f1414 */
[----:B------:R-:W3:Y:S01]  /*0590*/  LDG.E R12, desc[UR6][R12.64] ;  /* 0x000000060c0c7981 */ /* 0x000ee2000c1e1900 */
[----:B------:R-:W-:-:S03]  /*05a0*/  LEA.HI.X R9, R9, UR11, R18, 0x2, P0 ;  /* 0x0000000b09097c11 */ /* 0x000fc600080f1412 */
[----:B------:R-:W4:Y:S04]  /*05b0*/  LDG.E R10, desc[UR6][R10.64] ;  /* 0x000000060a0a7981 */ /* 0x000f28000c1e1900 */
[----:B------:R-:W5:Y:S01]  /*05c0*/  LDG.E R8, desc[UR6][R8.64] ;  /* 0x0000000608087981 */ /* 0x000f62000c1e1900 */
[----:B------:R-:W-:-:S04]  /*05d0*/  IMAD R20, R4, 0x4, R7 ;  /* 0x0000000404147824 */ /* 0x000fc800078e0207 */
[----:B------:R-:W-:-:S04]  /*05e0*/  IMAD R17, R3, 0x4, R20 ;  /* 0x0000000403117824 */ /* 0x000fc800078e0214 */
[----:B------:R-:W-:-:S04]  /*05f0*/  IMAD R18, R3, 0x4, R17 ;  /* 0x0000000403127824 */ /* 0x000fc800078e0211 */
[----:B------:R-:W-:Y:S02]  /*0600*/  IMAD R19, R3, 0x4, R18 ;  /* 0x0000000403137824 */ /* 0x000fe400078e0212 */
[----:B------:R-:W-:-:S05]  /*0610*/  IMAD.IADD R4, R16, 0x1, R3 ;  /* 0x0000000110047824 */ /* 0x000fca00078e0203 */
[----:B------:R-:W-:Y:S01]  /*0620*/  ISETP.GE.AND P0, PT, R4, UR5, PT ;  /* 0x0000000504007c0c */ /* 0x000fe2000bf06270 */
[----:B--2---:R0:W-:Y:S04]  /*0630*/  STS [R20], R14 ;  /* 0x0000000e14007388 */ /* 0x0041e80000000800 */
[----:B---3--:R0:W-:Y:S04]  /*0640*/  STS [R17], R12 ;  /* 0x0000000c11007388 */ /* 0x0081e80000000800 */
[----:B----4-:R0:W-:Y:S04]  /*0650*/  STS [R18], R10 ;  /* 0x0000000a12007388 */ /* 0x0101e80000000800 */
[----:B-----5:R0:W-:Y:S01]  /*0660*/  STS [R19], R8 ;  /* 0x0000000813007388 */ /* 0x0201e20000000800 */
[----:B------:R-:W-:Y:S05]  /*0670*/  @!P0 BRA `(.L_x_12) ;  /* 0xfffffffc00788947 */ /* 0x000fea000383ffff */
.L_x_8:
[----:B01----:R-:W-:Y:S05]  /*0680*/  BSYNC.RECONVERGENT B0 ;  /* 0x0000000000007941 */ /* 0x003fea0003800200 */
.L_x_7:
[----:B--2---:R-:W0:Y:S01]  /*0690*/  S2R R8, SR_CgaCtaId ;  /* 0x0000000000087919 */ /* 0x004e220000008800 */
[----:B------:R-:W-:Y:S01]  /*06a0*/  MOV R7, 0x400 ;  /* 0x0000040000077802 */ /* 0x000fe20000000f00 */
[----:B------:R-:W1:Y:S01]  /*06b0*/  S2R R4, SR_SWINHI ;  /* 0x0000000000047919 */ /* 0x000e620000002f00 */
[----:B------:R-:W-:Y:S02]  /*06c0*/  BAR.SYNC.DEFER_BLOCKING 0x0 ;  /* 0x0000000000007b1d */ /* 0x000fe40000010000 */
[----:B0-----:R-:W-:-:S04]  /*06d0*/  LEA R7, R8, R7, 0x18 ;  /* 0x0000000708077211 */ /* 0x001fc800078ec0ff */
[----:B------:R-:W-:Y:S02]  /*06e0*/  MOV R12, R7 ;  /* 0x00000007000c7202 */ /* 0x000fe40000000f00 */
[----:B-1----:R-:W-:-:S07]  /*06f0*/  MOV R13, R4 ;  /* 0x00000004000d7202 */ /* 0x002fce0000000f00 */
.L_x_6:
[----:B------:R-:W-:-:S09]  /*0700*/  UISETP.GE.U32.AND UP0, UPT, UR5, 0x2, UPT ;  /* 0x000000020500788c */ /* 0x000fd2000bf06070 */
[----:B------:R-:W-:Y:S05]  /*0710*/  BRA.U !UP0, `(.L_x_13) ;  /* 0x00000009085c7547 */ /* 0x000fea000b800000 */
[----:B---3--:R-:W0:Y:S01]  /*0720*/  I2F.U32.RP R11, R3 ;  /* 0x00000003000b7306 */ /* 0x008e220000209000 */
[----:B------:R-:W-:Y:S01]  /*0730*/  USHF.R.S32.HI UR4, URZ, 0x1, UR5 ;  /* 0x00000001ff047899 */ /* 0x000fe20008011405 */
[----:B------:R-:W-:Y:S01]  /*0740*/  IMAD.IADD R4, R0, 0x1, R3 ;  /* 0x0000000100047824 */ /* 0x000fe200078e0203 */
[----:B------:R-:W-:Y:S01]  /*0750*/  ISETP.NE.U32.AND P2, PT, R3, RZ, PT ;  /* 0x000000ff0300720c */ /* 0x000fe20003f45070 */
[----:B------:R-:W1:Y:S01]  /*0760*/  LDCU UR8, c[0x0][0x388] ;  /* 0x00007100ff0877ac */ /* 0x000e620008000800 */
[----:B------:R-:W-:Y:S02]  /*0770*/  LOP3.LUT R6, R6, 0x1, RZ, 0xc0, !PT ;  /* 0x0000000106067812 */ /* 0x000fe400078ec0ff */
[C---:B------:R-:W-:Y:S02]  /*0780*/  ISETP.GE.AND P0, PT, R4.reuse, UR4, PT ;  /* 0x0000000404007c0c */ /* 0x040fe4000bf06270 */
[----:B------:R-:W-:Y:S01]  /*0790*/  VIMNMX R7, PT, PT, R4, UR4, !PT ;  /* 0x0000000404077c48 */ /* 0x000fe2000ffe0100 */
[----:B0-----:R-:W0:Y:S02]  /*07a0*/  MUFU.RCP R11, R11 ;  /* 0x0000000b000b7308 */ /* 0x001e240000001000 */
[----:B0-----:R-:W-:-:S06]  /*07b0*/  VIADD R8, R11, 0xffffffe ;  /* 0x0ffffffe0b087836 */ /* 0x001fcc0000000000 */
[----:B------:R0:W2:Y:S02]  /*07c0*/  F2I.FTZ.U32.TRUNC.NTZ R9, R8 ;  /* 0x0000000800097305 */ /* 0x0000a4000021f000 */
[----:B0-----:R-:W-:Y:S02]  /*07d0*/  IMAD.MOV.U32 R8, RZ, RZ, RZ ;  /* 0x000000ffff087224 */ /* 0x001fe400078e00ff */
[----:B--2---:R-:W-:-:S04]  /*07e0*/  IMAD.MOV R10, RZ, RZ, -R9 ;  /* 0x000000ffff0a7224 */ /* 0x004fc800078e0a09 */
        /* <DEDUP_REMOVED lines=10> */
[----:B------:R-:W-:Y:S01]  /*0890*/  ISETP.GE.U32.AND P1, PT, R8, R3, PT ;  /* 0x000000030800720c */ /* 0x000fe20003f26070 */
[----:B-1----:R-:W-:-:S12]  /*08a0*/  IMAD.U32 R8, RZ, RZ, UR8 ;  /* 0x00000008ff087e24 */ /* 0x002fd8000f8e00ff */
[----:B------:R-:W-:Y:S01]  /*08b0*/  @P1 VIADD R7, R7, 0x1 ;  /* 0x0000000107071836 */ /* 0x000fe20000000000 */
[----:B------:R-:W-:Y:S02]  /*08c0*/  @!P2 LOP3.LUT R7, RZ, R3, RZ, 0x33, !PT ;  /* 0x00000003ff07a212 */ /* 0x000fe400078e33ff */
[----:B------:R-:W-:Y:S01]  /*08d0*/  ISETP.NE.U32.AND P1, PT, R6, 0x1, PT ;  /* 0x000000010600780c */ /* 0x000fe20003f25070 */
[----:B------:R-:W-:Y:S02]  /*08e0*/  IMAD.IADD R6, R4, 0x1, R3 ;  /* 0x0000000104067824 */ /* 0x000fe400078e0203 */
[----:B------:R-:W-:Y:S02]  /*08f0*/  IMAD.IADD R7, R10, 0x1, R7 ;  /* 0x000000010a077824 */ /* 0x000fe400078e0207 */
[----:B------:R-:W-:-:S03]  /*0900*/  IMAD.IADD R9, R6, 0x1, R3 ;  /* 0x0000000106097824 */ /* 0x000fc600078e0203 */
[----:B------:R-:W-:-:S07]  /*0910*/  LOP3.LUT R10, R7, 0x3, RZ, 0xc0, !PT ;  /* 0x00000003070a7812 */ /* 0x000fce00078ec0ff */
.L_x_19:
[----:B------:R-:W-:Y:S01]  /*0920*/  ISETP.GE.AND P0, PT, R0, UR4, PT ;  /* 0x0000000400007c0c */ /* 0x000fe2000bf06270 */
[----:B------:R-:W-:Y:S01]  /*0930*/  BSSY.RECONVERGENT B0, `(.L_x_14) ;  /* 0x0000072000007945 */ /* 0x000fe20003800200 */
[----:B------:R-:W-:-:S11]  /*0940*/  SHF.R.S32.HI R8, RZ, 0x1, R8 ;  /* 0x00000001ff087819 */ /* 0x000fd60000011408 */
[----:B0-----:R-:W-:Y:S05]  /*0950*/  @P0 BRA `(.L_x_15) ;  /* 0x0000000400bc0947 */ /* 0x001fea0003800000 */
[----:B------:R-:W-:Y:S01]  /*0960*/  ISETP.NE.AND P0, PT, R10, 0x3, PT ;  /* 0x000000030a00780c */ /* 0x000fe20003f05270 */
[----:B------:R-:W-:Y:S01]  /*0970*/  BSSY.RECONVERGENT B1, `(.L_x_16) ;  /* 0x0000031000017945 */ /* 0x000fe20003800200 */
[----:B------:R-:W-:Y:S02]  /*0980*/  VIADD R11, R8, 0xffffffff ;  /* 0xffffffff080b7836 */ /* 0x000fe40000000000 */
[----:B------:R-:W-:Y:S02]  /*0990*/  IMAD.MOV R23, RZ, RZ, -R8 ;  /* 0x000000ffff177224 */ /* 0x000fe400078e0a08 */
[----:B------:R-:W-:-:S07]  /*09a0*/  IMAD.MOV.U32 R28, RZ, RZ, R0 ;  /* 0x000000ffff1c7224 */ /* 0x000fce00078e0000 */
[----:B------:R-:W-:Y:S05]  /*09b0*/  @!P0 BRA `(.L_x_17) ;  /* 0x0000000000b08947 */ /* 0x000fea0003800000 */
[----:B------:R-:W-:-:S05]  /*09c0*/  LOP3.LUT R14, R0, R23, RZ, 0xc0, !PT ;  /* 0x00000017000e7212 */ /* 0x000fca00078ec0ff */
[----:B------:R-:W-:-:S05]  /*09d0*/  IMAD.SHL.U32 R14, R14, 0x2, RZ ;  /* 0x000000020e0e7824 */ /* 0x000fca00078e00ff */
[----:B------:R-:W-:-:S04]  /*09e0*/  LOP3.LUT R17, R14, R0, R11, 0xf8, !PT ;  /* 0x000000000e117212 */ /* 0x000fc800078ef80b */
[C---:B------:R-:W-:Y:S01]  /*09f0*/  LOP3.LUT R15, R17.reuse, R8, RZ, 0xfc, !PT ;  /* 0x00000008110f7212 */ /* 0x040fe200078efcff */
[----:B------:R-:W-:-:S04]  /*0a00*/  IMAD.WIDE.U32 R16, R17, 0x4, R12 ;  /* 0x0000000411107825 */ /* 0x000fc800078e000c */
[----:B------:R-:W-:Y:S01]  /*0a10*/  IMAD.WIDE R14, R15, 0x4, R12 ;  /* 0x000000040f0e7825 */ /* 0x000fe200078e020c */
[----:B------:R-:W2:Y:S04]  /*0a20*/  LD.E R19, desc[UR6][R16.64] ;  /* 0x0000000610137980 */ /* 0x000ea8000c101900 */
[----:B------:R-:W2:Y:S01]  /*0a30*/  LD.E R18, desc[UR6][R14.64] ;  /* 0x000000060e127980 */ /* 0x000ea2000c101900 */
[----:B------:R-:W-:Y:S01]  /*0a40*/  IMAD.MOV.U32 R28, RZ, RZ, R4 ;  /* 0x000000ffff1c7224 */ /* 0x000fe200078e0004 */
[----:B--2---:R-:W-:-:S04]  /*0a50*/  ISETP.LT.U32.XOR P0, PT, R19, R18, !P1 ;  /* 0x000000121300720c */ /* 0x004fc80004f01870 */
[----:B------:R-:W-:-:S13]  /*0a60*/  ISETP.EQ.OR P0, PT, R19, R18, P0 ;  /* 0x000000121300720c */ /* 0x000fda0000702670 */
[----:B------:R0:W-:Y:S04]  /*0a70*/  @!P0 ST.E desc[UR6][R16.64], R18 ;  /* 0x0000001210008985 */ /* 0x0001e8000c101906 */
[----:B------:R0:W-:Y:S01]  /*0a80*/  @!P0 ST.E desc[UR6][R14.64], R19 ;  /* 0x000000130e008985 */ /* 0x0001e2000c101906 */
[----:B------:R-:W-:-:S13]  /*0a90*/  ISETP.NE.AND P0, PT, R10, RZ, PT ;  /* 0x000000ff0a00720c */ /* 0x000fda0003f05270 */
[----:B0-----:R-:W-:Y:S05]  /*0aa0*/  @!P0 BRA `(.L_x_17) ;  /* 0x0000000000748947 */ /* 0x001fea0003800000 */
        /* <DEDUP_REMOVED lines=13> */
[----:B------:R-:W-:-:S13]  /*0b80*/  ISETP.NE.AND P0, PT, R10, 0x1, PT ;  /* 0x000000010a00780c */ /* 0x000fda0003f05270 */
        /* <DEDUP_REMOVED lines=12> */
[----:B------:R0:W-:Y:S01]  /*0c50*/  @!P0 ST.E desc[UR6][R16.64], R18 ;  /* 0x0000001210008985 */ /* 0x0001e2000c101906 */
[----:B------:R-:W-:-:S03]  /*0c60*/  @!P0 IMAD.MOV.U32 R28, RZ, RZ, R9 ;  /* 0x000000ffff1c8224 */ /* 0x000fc600078e0009 */
[----:B------:R0:W-:Y:S04]  /*0c70*/  @!P0 ST.E desc[UR6][R14.64], R19 ;  /* 0x000000130e008985 */ /* 0x0001e8000c101906 */
.L_x_17:
[----:B------:R-:W-:Y:S05]  /*0c80*/  BSYNC.RECONVERGENT B1 ;  /* 0x0000000000017941 */ /* 0x000fea0003800200 */
.L_x_16:
[----:B------:R-:W-:-:S13]  /*0c90*/  ISETP.GE.U32.AND P0, PT, R7, 0x3, PT ;  /* 0x000000030700780c */ /* 0x000fda0003f06070 */
[----:B------:R-:W-:Y:S05]  /*0ca0*/  @!P0 BRA `(.L_x_15) ;  /* 0x0000000000e88947 */ /* 0x000fea0003800000 */
[C-C-:B------:R-:W-:Y:S02]  /*0cb0*/  IMAD R26, R3.reuse, 0x2, R28.reuse ;  /* 0x00000002031a7824 */ /* 0x140fe400078e021c */
[----:B------:R-:W-:Y:S02]  /*0cc0*/  IMAD R24, R3, 0x3, R28 ;  /* 0x0000000303187824 */ /* 0x000fe400078e021c */
[----:B------:R-:W-:-:S07]  /*0cd0*/  IMAD.IADD R22, R28, 0x1, R3 ;  /* 0x000000011c167824 */ /* 0x000fce00078e0203 */
.L_x_18:
[----:B0-----:R-:W-:-:S05]  /*0ce0*/  LOP3.LUT R14, R28, R23, RZ, 0xc0, !PT ;  /* 0x000000171c0e7212 */ /* 0x001fca00078ec0ff */
[----:B------:R-:W-:-:S05]  /*0cf0*/  IMAD.SHL.U32 R14, R14, 0x2, RZ ;  /* 0x000000020e0e7824 */ /* 0x000fca00078e00ff */
[----:B------:R-:W-:-:S04]  /*0d00*/  LOP3.LUT R19, R14, R28, R11, 0xf8, !PT ;  /* 0x0000001c0e137212 */ /* 0x000fc800078ef80b */
[C---:B------:R-:W-:Y:S01]  /*0d10*/  LOP3.LUT R15, R19.reuse, R8, RZ, 0xfc, !PT ;  /* 0x00000008130f7212 */ /* 0x040fe200078efcff */
[----:B------:R-:W-:-:S04]  /*0d20*/  IMAD.WIDE R18, R19, 0x4, R12 ;  /* 0x0000000413127825 */ /* 0x000fc800078e020c */
[----:B------:R-:W-:Y:S01]  /*0d30*/  IMAD.WIDE R14, R15, 0x4, R12 ;  /* 0x000000040f0e7825 */ /* 0x000fe200078e020c */
[----:B------:R-:W2:Y:S04]  /*0d40*/  LD.E R25, desc[UR6][R18.64] ;  /* 0x0000000612197980 */ /* 0x000ea8000c101900 */
[----:B------:R-:W2:Y:S01]  /*0d50*/  LD.E R20, desc[UR6][R14.64] ;  /* 0x000000060e147980 */ /* 0x000ea2000c101900 */
[----:B------:R-:W-:-:S05]  /*0d60*/  LOP3.LUT R16, R22, R23, RZ, 0xc0, !PT ;  /* 0x0000001716107212 */ /* 0x000fca00078ec0ff */
[----:B------:R-:W-:-:S05]  /*0d70*/  IMAD.SHL.U32 R16, R16, 0x2, RZ ;  /* 0x0000000210107824 */ /* 0x000fca00078e00ff */
[----:B------:R-:W-:-:S04]  /*0d80*/  LOP3.LUT R21, R16, R22, R11, 0xf8, !PT ;  /* 0x0000001610157212 */ /* 0x000fc800078ef80b */
[----:B------:R-:W-:-:S05]  /*0d90*/  LOP3.LUT R17, R21, R8, RZ, 0xfc, !PT ;  /* 0x0000000815117212 */ /* 0x000fca00078efcff */
[----:B------:R-:W-:Y:S01]  /*0da0*/  IMAD.WIDE R16, R17, 0x4, R12 ;  /* 0x0000000411107825 */ /* 0x000fe200078e020c */
[----:B--2---:R-:W-:-:S04]  /*0db0*/  ISETP.LT.U32.XOR P0, PT, R25, R20, !P1 ;  /* 0x000000141900720c */ /* 0x004fc80004f01870 */
[----:B------:R-:W-:-:S13]  /*0dc0*/  ISETP.EQ.OR P0, PT, R25, R20, P0 ;  /* 0x000000141900720c */ /* 0x000fda0000702670 */
[----:B------:R0:W-:Y:S04]  /*0dd0*/  @!P0 ST.E desc[UR6][R18.64], R20 ;  /* 0x0000001412008985 */ /* 0x0001e8000c101906 */
[----:B------:R1:W-:Y:S01]  /*0de0*/  @!P0 ST.E desc[UR6][R14.64], R25 ;  /* 0x000000190e008985 */ /* 0x0003e2000c101906 */
[----:B0-----:R-:W-:-:S03]  /*0df0*/  IMAD.WIDE R20, R21, 0x4, R12 ;  /* 0x0000000415147825 */ /* 0x001fc600078e020c */
[----:B-1----:R-:W2:Y:S04]  /*0e00*/  LD.E R14, desc[UR6][R16.64] ;  /* 0x00000006100e7980 */ /* 0x002ea8000c101900 */
[----:B------:R-:W2:Y:S01]  /*0e10*/  LD.E R27, desc[UR6][R20.64] ;  /* 0x00000006141b7980 */ /* 0x000ea2000c101900 */
[----:B------:R-:W-:-:S05]  /*0e20*/  LOP3.LUT R29, R26, R23, RZ, 0xc0, !PT ;  /* 0x000000171a1d7212 */ /* 0x000fca00078ec0ff */
[----:B------:R-:W-:-:S05]  /*0e30*/  IMAD.SHL.U32 R29, R29, 0x2, RZ ;  /* 0x000000021d1d7824 */ /* 0x000fca00078e00ff */
[----:B------:R-:W-:-:S04]  /*0e40*/  LOP3.LUT R29, R29, R26, R11, 0xf8, !PT ;  /* 0x0000001a1d1d7212 */ /* 0x000fc800078ef80b */
[C---:B------:R-:W-:Y:S01]  /*0e50*/  LOP3.LUT R15, R29.reuse, R8, RZ, 0xfc, !PT ;  /* 0x000000081d0f7212 */ /* 0x040fe200078efcff */
[----:B------:R-:W-:Y:S01]  /*0e60*/  IMAD.WIDE R18, R29, 0x4, R12 ;  /* 0x000000041d127825 */ /* 0x000fe200078e020c */
[----:B--2---:R-:W-:-:S04]  /*0e70*/  ISETP.LT.U32.XOR P0, PT, R27, R14, !P1 ;  /* 0x0000000e1b00720c */ /* 0x004fc80004f01870 */
[----:B------:R-:W-:-:S13]  /*0e80*/  ISETP.EQ.OR P0, PT, R27, R14, P0 ;  /* 0x0000000e1b00720c */ /* 0x000fda0000702670 */
[----:B------:R0:W-:Y:S04]  /*0e90*/  @!P0 ST.E desc[UR6][R20.64], R14 ;  /* 0x0000000e14008985 */ /* 0x0001e8000c101906 */
[----:B------:R1:W-:Y:S04]  /*0ea0*/  @!P0 ST.E desc[UR6][R16.64], R27 ;  /* 0x0000001b10008985 */ /* 0x0003e8000c101906 */
[----:B------:R-:W2:Y:S01]  /*0eb0*/  LD.E R25, desc[UR6][R18.64] ;  /* 0x0000000612197980 */ /* 0x000ea2000c101900 */
[----:B0-----:R-:W-:-:S05]  /*0ec0*/  IMAD.WIDE R14, R15, 0x4, R12 ;  /* 0x000000040f0e7825 */ /* 0x001fca00078e020c */
[----:B-1----:R-:W2:Y:S01]  /*0ed0*/  LD.E R27, desc[UR6][R14.64] ;  /* 0x000000060e1b7980 */ /* 0x002ea2000c101900 */
[----:B------:R-:W-:-:S05]  /*0ee0*/  LOP3.LUT R29, R24, R23, RZ, 0xc0, !PT ;  /* 0x00000017181d7212 */ /* 0x000fca00078ec0ff */
[----:B------:R-:W-:-:S05]  /*0ef0*/  IMAD.SHL.U32 R29, R29, 0x2, RZ ;  /* 0x000000021d1d7824 */ /* 0x000fca00078e00ff */
[----:B------:R-:W-:-:S04]  /*0f00*/  LOP3.LUT R29, R29, R24, R11, 0xf8, !PT ;  /* 0x000000181d1d7212 */ /* 0x000fc800078ef80b */
[C---:B------:R-:W-:Y:S01]  /*0f10*/  LOP3.LUT R17, R29.reuse, R8, RZ, 0xfc, !PT ;  /* 0x000000081d117212 */ /* 0x040fe200078efcff */
[----:B------:R-:W-:-:S04]  /*0f20*/  IMAD.WIDE R20, R29, 0x4, R12 ;  /* 0x000000041d147825 */ /* 0x000fc800078e020c */
[----:B------:R-:W-:Y:S01]  /*0f30*/  IMAD.WIDE R16, R17, 0x4, R12 ;  /* 0x0000000411107825 */ /* 0x000fe200078e020c */
[----:B--2---:R-:W-:-:S04]  /*0f40*/  ISETP.LT.U32.XOR P0, PT, R25, R27, !P1 ;  /* 0x0000001b1900720c */ /* 0x004fc80004f01870 */
[----:B------:R-:W-:-:S13]  /*0f50*/  ISETP.EQ.OR P0, PT, R25, R27, P0 ;  /* 0x0000001b1900720c */ /* 0x000fda0000702670 */
[----:B------:R-:W-:Y:S04]  /*0f60*/  @!P0 ST.E desc[UR6][R18.64], R27 ;  /* 0x0000001b12008985 */ /* 0x000fe8000c101906 */
[----:B------:R0:W-:Y:S04]  /*0f70*/  @!P0 ST.E desc[UR6][R14.64], R25 ;  /* 0x000000190e008985 */ /* 0x0001e8000c101906 */
[----:B------:R-:W2:Y:S04]  /*0f80*/  LD.E R29, desc[UR6][R20.64] ;  /* 0x00000006141d7980 */ /* 0x000ea8000c101900 */
[----:B0-----:R-:W2:Y:S01]  /*0f90*/  LD.E R14, desc[UR6][R16.64] ;  /* 0x00000006100e7980 */ /* 0x001ea2000c101900 */
[----:B------:R-:W-:-:S04]  /*0fa0*/  IADD3 R28, PT, PT, R3, R28, R3 ;  /* 0x0000001c031c7210 */ /* 0x000fc80007ffe003 */
[C---:B------:R-:W-:Y:S01]  /*0fb0*/  IADD3 R28, PT, PT, R3.reuse, R28, R3 ;  /* 0x0000001c031c7210 */ /* 0x040fe20007ffe003 */
[C---:B------:R-:W-:Y:S02]  /*0fc0*/  IMAD R22, R3.reuse, 0x4, R22 ;  /* 0x0000000403167824 */ /* 0x040fe400078e0216 */
[C---:B------:R-:W-:Y:S02]  /*0fd0*/  IMAD R26, R3.reuse, 0x4, R26 ;  /* 0x00000004031a7824 */ /* 0x040fe400078e021a */
[----:B------:R-:W-:Y:S01]  /*0fe0*/  IMAD R24, R3, 0x4, R24 ;  /* 0x0000000403187824 */ /* 0x000fe200078e0218 */
[----:B--2---:R-:W-:-:S04]  /*0ff0*/  ISETP.LT.U32.XOR P0, PT, R29, R14, !P1 ;  /* 0x0000000e1d00720c */ /* 0x004fc80004f01870 */
[----:B------:R-:W-:-:S13]  /*1000*/  ISETP.EQ.OR P0, PT, R29, R14, P0 ;  /* 0x0000000e1d00720c */ /* 0x000fda0000702670 */
[----:B------:R1:W-:Y:S04]  /*1010*/  @!P0 ST.E desc[UR6][R20.64], R14 ;  /* 0x0000000e14008985 */ /* 0x0003e8000c101906 */
[----:B------:R1:W-:Y:S01]  /*1020*/  @!P0 ST.E desc[UR6][R16.64], R29 ;  /* 0x0000001d10008985 */ /* 0x0003e2000c101906 */
[----:B------:R-:W-:-:S13]  /*1030*/  ISETP.GE.AND P0, PT, R28, UR4, PT ;  /* 0x000000041c007c0c */ /* 0x000fda000bf06270 */
[----:B-1----:R-:W-:Y:S05]  /*1040*/  @!P0 BRA `(.L_x_18) ;  /* 0xfffffffc00248947 */ /* 0x002fea000383ffff */
.L_x_15:
[----:B------:R-:W-:Y:S05]  /*1050*/  BSYNC.RECONVERGENT B0 ;  /* 0x0000000000007941 */ /* 0x000fea0003800200 */
.L_x_14:
[----:B------:R-:W-:Y:S01]  /*1060*/  BAR.SYNC.DEFER_BLOCKING 0x0 ;  /* 0x0000000000007b1d */ /* 0x000fe20000010000 */
[----:B------:R-:W-:-:S13]  /*1070*/  ISETP.GT.U32.AND P0, PT, R8, 0x1, PT ;  /* 0x000000010800780c */ /* 0x000fda0003f04070 */
[----:B------:R-:W-:Y:S05]  /*1080*/  @P0 BRA `(.L_x_19) ;  /* 0xfffffff800240947 */ /* 0x000fea000383ffff */
.L_x_13:
[----:B------:R-:W3:Y:S02]  /*1090*/  LDC R7, c[0x0][0x388] ;  /* 0x0000e200ff077b82 */ /* 0x000ee40000000800 */
[----:B---3--:R-:W-:-:S04]  /*10a0*/  ISETP.GE.AND P0, PT, R0, R7, PT ;  /* 0x000000070000720c */ /* 0x008fc80003f06270 */
[----:B------:R-:W-:-:S13]  /*10b0*/  ISETP.GT.OR P0, PT, R7, 0x400, P0 ;  /* 0x000004000700780c */ /* 0x000fda0000704670 */
[----:B------:R-:W-:Y:S05]  /*10c0*/  @P0 EXIT ;  /* 0x000000000000094d */ /* 0x000fea0003800000 */
[----:B------:R-:W1:Y:S01]  /*10d0*/  I2F.U32.RP R10, R3 ;  /* 0x00000003000a7306 */ /* 0x000e620000209000 */
[----:B------:R-:W-:Y:S01]  /*10e0*/  IMAD.IADD R6, R0, 0x1, R3 ;  /* 0x0000000100067824 */ /* 0x000fe200078e0203 */
[----:B------:R-:W-:Y:S01]  /*10f0*/  ISETP.NE.U32.AND P2, PT, R3, RZ, PT ;  /* 0x000000ff0300720c */ /* 0x000fe20003f45070 */
[----:B------:R-:W-:Y:S03]  /*1100*/  BSSY.RECONVERGENT B0, `(.L_x_20) ;  /* 0x0000030000007945 */ /* 0x000fe60003800200 */
[CC--:B------:R-:W-:Y:S02]  /*1110*/  ISETP.GE.AND P0, PT, R6.reuse, R7.reuse, PT ;  /* 0x000000070600720c */ /* 0x0c0fe40003f06270 */
[----:B------:R-:W-:Y:S02]  /*1120*/  VIMNMX R4, PT, PT, R6, R7, !PT ;  /* 0x0000000706047248 */ /* 0x000fe40007fe0100 */
[----:B------:R-:W-:-:S04]  /*1130*/  SEL R11, RZ, 0x1, P0 ;  /* 0x00000001ff0b7807 */ /* 0x000fc80000000000 */
[----:B------:R-:W-:Y:S01]  /*1140*/  IADD3 R4, PT, PT, R4, -R6, -R11 ;  /* 0x8000000604047210 */ /* 0x000fe20007ffe80b */
[----:B-1----:R-:W1:Y:S02]  /*1150*/  MUFU.RCP R10, R10 ;  /* 0x0000000a000a7308 */ /* 0x002e640000001000 */
[----:B-1----:R-:W-:-:S06]  /*1160*/  VIADD R8, R10, 0xffffffe ;  /* 0x0ffffffe0a087836 */ /* 0x002fcc0000000000 */
[----:B------:R1:W2:Y:S02]  /*1170*/  F2I.FTZ.U32.TRUNC.NTZ R9, R8 ;  /* 0x0000000800097305 */ /* 0x0002a4000021f000 */
[----:B-1----:R-:W-:Y:S02]  /*1180*/  IMAD.MOV.U32 R8, RZ, RZ, RZ ;  /* 0x000000ffff087224 */ /* 0x002fe400078e00ff */
[----:B--2---:R-:W-:-:S04]  /*1190*/  IMAD.MOV R12, RZ, RZ, -R9 ;  /* 0x000000ffff0c7224 */ /* 0x004fc800078e0a09 */
[----:B------:R-:W-:-:S04]  /*11a0*/  IMAD R13, R12, R3, RZ ;  /* 0x000000030c0d7224 */ /* 0x000fc800078e02ff */
[----:B------:R-:W-:-:S06]  /*11b0*/  IMAD.HI.U32 R13, R9, R13, R8 ;  /* 0x0000000d090d7227 */ /* 0x000fcc00078e0008 */
        /* <DEDUP_REMOVED lines=12> */
[----:B------:R-:W-:-:S13]  /*1280*/  ISETP.NE.AND P1, PT, R6, 0x3, PT ;  /* 0x000000030600780c */ /* 0x000fda0003f25270 */
[----:B------:R-:W-:Y:S05]  /*1290*/  @!P1 BRA `(.L_x_21) ;  /* 0x0000000000589947 */ /* 0x000fea0003800000 */
[----:B------:R-:W1:Y:S01]  /*12a0*/  S2UR UR5, SR_CgaCtaId ;  /* 0x00000000000579c3 */ /* 0x000e620000008800 */
[----:B------:R-:W2:Y:S01]  /*12b0*/  LDCU.64 UR8, c[0x0][0x380] ;  /* 0x00007000ff0877ac */ /* 0x000ea20008000a00 */
[----:B------:R-:W-:Y:S01]  /*12c0*/  IADD3 R9, P1, PT, R5, R0, RZ ;  /* 0x0000000005097210 */ /* 0x000fe20007f3e0ff */
[----:B------:R-:W-:Y:S01]  /*12d0*/  VIADD R4, R4, 0x1 ;  /* 0x0000000104047836 */ /* 0x000fe20000000000 */
[----:B------:R-:W-:-:S03]  /*12e0*/  UMOV UR4, 0x400 ;  /* 0x0000040000047882 */ /* 0x000fc60000000000 */
[----:B------:R-:W-:Y:S01]  /*12f0*/  IMAD.X R6, RZ, RZ, R2, P1 ;  /* 0x000000ffff067224 */ /* 0x000fe200008e0602 */
[----:B------:R-:W-:-:S05]  /*1300*/  LOP3.LUT R4, R4, 0x3, RZ, 0xc0, !PT ;  /* 0x0000000304047812 */ /* 0x000fca00078ec0ff */
[----:B------:R-:W-:Y:S01]  /*1310*/  IMAD.MOV R12, RZ, RZ, -R4 ;  /* 0x000000ffff0c7224 */ /* 0x000fe200078e0a04 */
[----:B--2---:R-:W-:-:S04]  /*1320*/  LEA R8, P1, R9, UR8, 0x2 ;  /* 0x0000000809087c11 */ /* 0x004fc8000f8210ff */
[----:B------:R-:W-:Y:S01]  /*1330*/  LEA.HI.X R9, R9, UR9, R6, 0x2, P1 ;  /* 0x0000000909097c11 */ /* 0x000fe200088f1406 */
[----:B-1----:R-:W-:-:S06]  /*1340*/  ULEA UR4, UR5, UR4, 0x18 ;  /* 0x0000000405047291 */ /* 0x002fcc000f8ec0ff */
[----:B------:R-:W-:Y:S01]  /*1350*/  LEA R6, R0, UR4, 0x2 ;  /* 0x0000000400067c11 */ /* 0x000fe2000f8e10ff */
[----:B------:R-:W-:-:S07]  /*1360*/  IMAD R0, R4, R3, R0 ;  /* 0x0000000304007224 */ /* 0x000fce00078e0200 */
.L_x_22:
[----:B-1----:R1:W2:Y:S01]  /*1370*/  LDS R13, [R6] ;  /* 0x00000000060d7984 */ /* 0x0022a20000000800 */
[----:B------:R-:W-:Y:S02]  /*1380*/  IMAD.MOV.U32 R10, RZ, RZ, R8 ;  /* 0x000000ffff0a7224 */ /* 0x000fe400078e0008 */
[----:B------:R-:W-:Y:S02]  /*1390*/  IMAD.MOV.U32 R11, RZ, RZ, R9 ;  /* 0x000000ffff0b7224 */ /* 0x000fe400078e0009 */
[----:B------:R-:W-:Y:S02]  /*13a0*/  VIADD R12, R12, 0x1 ;  /* 0x000000010c0c7836 */ /* 0x000fe40000000000 */
[----:B------:R-:W-:-:S03]  /*13b0*/  IMAD.WIDE.U32 R8, R3, 0x4, R10 ;  /* 0x0000000403087825 */ /* 0x000fc600078e000a */
[----:B------:R-:W-:Y:S01]  /*13c0*/  ISETP.NE.AND P1, PT, R12, RZ, PT ;  /* 0x000000ff0c00720c */ /* 0x000fe20003f25270 */
[----:B-1----:R-:W-:Y:S01]  /*13d0*/  IMAD R6, R3, 0x4, R6 ;  /* 0x0000000403067824 */ /* 0x002fe200078e0206 */
[----:B--2---:R1:W-:Y:S11]  /*13e0*/  STG.E desc[UR6][R10.64], R13 ;  /* 0x0000000d0a007986 */ /* 0x0043f6000c101906 */
[----:B------:R-:W-:Y:S05]  /*13f0*/  @P1 BRA `(.L_x_22) ;  /* 0xfffffffc00dc1947 */ /* 0x000fea000383ffff */
.L_x_21:
[----:B------:R-:W-:Y:S05]  /*1400*/  BSYNC.RECONVERGENT B0 ;  /* 0x0000000000007941 */ /* 0x000fea0003800200 */
.L_x_20:
[----:B------:R-:W-:Y:S05]  /*1410*/  @!P0 EXIT ;  /* 0x000000000000894d */ /* 0x000fea0003800000 */
[----:B------:R-:W2:Y:S01]  /*1420*/  S2UR UR5, SR_CgaCtaId ;  /* 0x00000000000579c3 */ /* 0x000ea20000008800 */
[----:B------:R-:W-:Y:S01]  /*1430*/  UMOV UR4, 0x400 ;  /* 0x0000040000047882 */ /* 0x000fe20000000000 */
[----:B------:R-:W3:Y:S02]  /*1440*/  LDCU.64 UR8, c[0x0][0x380] ;  /* 0x00007000ff0877ac */ /* 0x000ee40008000a00 */
[----:B--23--:R-:W-:-:S12]  /*1450*/  ULEA UR4, UR5, UR4, 0x18 ;  /* 0x0000000405047291 */ /* 0x00cfd8000f8ec0ff */
.L_x_23:
[----:B------:R-:W-:Y:S02]  /*1460*/  LEA R4, R0, UR4, 0x2 ;  /* 0x0000000400047c11 */ /* 0x000fe4000f8e10ff */
[----:B---3--:R-:W-:Y:S01]  /*1470*/  IADD3 R9, P0, PT, R5, R0, RZ ;  /* 0x0000000005097210 */ /* 0x008fe20007f1e0ff */
[C---:B------:R-:W-:Y:S02]  /*1480*/  IMAD.IADD R0, R3.reuse, 0x1, R0 ;  /* 0x0000000103007824 */ /* 0x040fe400078e0200 */
[----:B------:R-:W-:Y:S01]  /*1490*/  IMAD R6, R3, 0x4, R4 ;  /* 0x0000000403067824 */ /* 0x000fe200078e0204 */
[----:B0-----:R-:W0:Y:S01]  /*14a0*/  LDS R17, [R4] ;  /* 0x0000000004117984 */ /* 0x001e220000000800 */
[--C-:B-1----:R-:W-:Y:S01]  /*14b0*/  IMAD.IADD R10, R0, 0x1, R3.reuse ;  /* 0x00000001000a7824 */ /* 0x102fe200078e0203 */
[----:B------:R-:W-:Y:S01]  /*14c0*/  IADD3 R13, P1, PT, R5, R0, RZ ;  /* 0x00000000050d7210 */ /* 0x000fe20007f3e0ff */
[----:B------:R-:W-:Y:S01]  /*14d0*/  IMAD R12, R3, 0x4, R6 ;  /* 0x00000004030c7824 */ /* 0x000fe200078e0206 */
[----:B------:R1:W2:Y:S01]  /*14e0*/  LDS R19, [R6] ;  /* 0x0000000006137984 */ /* 0x0002a20000000800 */
[----:B------:R-:W-:-:S02]  /*14f0*/  IMAD.IADD R0, R10, 0x1, R3 ;  /* 0x000000010a007824 */ /* 0x000fc400078e0203 */
[----:B------:R-:W-:Y:S01]  /*1500*/  IMAD R11, R3, 0x4, R12 ;  /* 0x00000004030b7824 */ /* 0x000fe200078e020c */
[----:B------:R3:W4:Y:S01]  /*1510*/  LDS R21, [R12] ;  /* 0x000000000c157984 */ /* 0x0007220000000800 */
[--C-:B------:R-:W-:Y:S01]  /*1520*/  IMAD.X R14, RZ, RZ, R2.reuse, P0 ;  /* 0x000000ffff0e7224 */ /* 0x100fe200000e0602 */
[----:B------:R-:W-:Y:S01]  /*1530*/  LEA R8, P0, R9, UR8, 0x2 ;  /* 0x0000000809087c11 */ /* 0x000fe2000f8010ff */
[----:B------:R-:W-:Y:S01]  /*1540*/  IMAD.X R16, RZ, RZ, R2, P1 ;  /* 0x000000ffff107224 */ /* 0x000fe200008e0602 */
[----:B------:R5:W4:Y:S01]  /*1550*/  LDS R23, [R11] ;  /* 0x000000000b177984 */ /* 0x000b220000000800 */
[C---:B-1----:R-:W-:Y:S02]  /*1560*/  IADD3 R6, P2, PT, R5.reuse, R10, RZ ;  /* 0x0000000a05067210 */ /* 0x042fe40007f5e0ff */
[----:B------:R-:W-:Y:S01]  /*1570*/  IADD3 R4, P1, PT, R5, R0, RZ ;  /* 0x0000000005047210 */ /* 0x000fe20007f3e0ff */
[----:B------:R-:W-:Y:S01]  /*1580*/  IMAD.IADD R0, R0, 0x1, R3 ;  /* 0x0000000100007824 */ /* 0x000fe200078e0203 */
[----:B------:R-:W-:-:S02]  /*1590*/  LEA.HI.X R9, R9, UR9, R14, 0x2, P0 ;  /* 0x0000000909097c11 */ /* 0x000fc400080f140e */
[C---:B---3--:R-:W-:Y:S01]  /*15a0*/  LEA R12, P0, R13.reuse, UR8, 0x2 ;  /* 0x000000080d0c7c11 */ /* 0x048fe2000f8010ff */
[--C-:B-----5:R-:W-:Y:S01]  /*15b0*/  IMAD.X R11, RZ, RZ, R2.reuse, P2 ;  /* 0x000000ffff0b7224 */ /* 0x120fe200010e0602 */
[----:B------:R-:W-:Y:S01]  /*15c0*/  LEA R10, P2, R6, UR8, 0x2 ;  /* 0x00000008060a7c11 */ /* 0x000fe2000f8410ff */
[----:B------:R-:W-:Y:S01]  /*15d0*/  IMAD.X R15, RZ, RZ, R2, P1 ;  /* 0x000000ffff0f7224 */ /* 0x000fe200008e0602 */
[----:B------:R-:W-:Y:S02]  /*15e0*/  LEA R14, P1, R4, UR8, 0x2 ;  /* 0x00000008040e7c11 */ /* 0x000fe4000f8210ff */
[----:B------:R-:W-:Y:S02]  /*15f0*/  LEA.HI.X R13, R13, UR9, R16, 0x2, P0 ;  /* 0x000000090d0d7c11 */ /* 0x000fe400080f1410 */
[----:B------:R-:W-:Y:S02]  /*1600*/  LEA.HI.X R11, R6, UR9, R11, 0x2, P2 ;  /* 0x00000009060b7c11 */ /* 0x000fe400090f140b */
[----:B------:R-:W-:-:S02]  /*1610*/  LEA.HI.X R15, R4, UR9, R15, 0x2, P1 ;  /* 0x00000009040f7c11 */ /* 0x000fc400088f140f */
[----:B------:R-:W-:Y:S01]  /*1620*/  ISETP.GE.AND P0, PT, R0, R7, PT ;  /* 0x000000070000720c */ /* 0x000fe20003f06270 */
[----:B0-----:R3:W-:Y:S04]  /*1630*/  STG.E desc[UR6][R8.64], R17 ;  /* 0x0000001108007986 */ /* 0x0017e8000c101906 */
[----:B--2---:R3:W-:Y:S04]  /*1640*/  STG.E desc[UR6][R12.64], R19 ;  /* 0x000000130c007986 */ /* 0x0047e8000c101906 */
[----:B----4-:R3:W-:Y:S04]  /*1650*/  STG.E desc[UR6][R10.64], R21 ;  /* 0x000000150a007986 */ /* 0x0107e8000c101906 */
[----:B------:R3:W-:Y:S01]  /*1660*/  STG.E desc[UR6][R14.64], R23 ;  /* 0x000000170e007986 */ /* 0x0007e2000c101906 */
[----:B------:R-:W-:Y:S05]  /*1670*/  @!P0 BRA `(.L_x_23) ;  /* 0xfffffffc00788947 */ /* 0x000fea000383ffff */
[----:B------:R-:W-:Y:S05]  /*1680*/  EXIT ;  /* 0x000000000000794d */ /* 0x000fea0003800000 */
.L_x_24:
        /* <DEDUP_REMOVED lines=15> */
.L_x_29:


//--------------------- .text._Z10init_arrayPjii  --------------------------
	.section	.text._Z10init_arrayPjii,"ax",@progbits
	.align	128
        .global         _Z10init_arrayPjii
        .type           _Z10init_arrayPjii,@function
        .size           _Z10init_arrayPjii,(.L_x_30 - _Z10init_arrayPjii)
        .other          _Z10init_arrayPjii,@"STO_CUDA_ENTRY STV_DEFAULT"
_Z10init_arrayPjii:
.text._Z10init_arrayPjii:
        /* <DEDUP_REMOVED lines=8> */
[----:B------:R-:W0:Y:S01]  /*0080*/  LDCU UR6, c[0x0][0x38c] ;  /* 0x00007180ff0677ac */ /* 0x000e220008000800 */
[----:B------:R-:W1:Y:S01]  /*0090*/  LDCU.64 UR4, c[0x0][0x358] ;  /* 0x00006b00ff0477ac */ /* 0x000e620008000a00 */
[----:B0-----:R-:W0:Y:S01]  /*00a0*/  I2F.U32.RP R4, UR6 ;  /* 0x0000000600047d06 */ /* 0x001e220008209000 */
[----:B------:R-:W-:Y:S01]  /*00b0*/  IMAD R0, R5, R5, UR6 ;  /* 0x0000000605007e24 */ /* 0x000fe2000f8e0205 */
[----:B------:R-:W-:-:S06]  /*00c0*/  ISETP.NE.U32.AND P1, PT, RZ, UR6, PT ;  /* 0x00000006ff007c0c */ /* 0x000fcc000bf25070 */
[----:B0-----:R-:W0:Y:S02]  /*00d0*/  MUFU.RCP R4, R4 ;  /* 0x0000000400047308 */ /* 0x001e240000001000 */
[----:B0-----:R-:W-:-:S06]  /*00e0*/  IADD3 R2, PT, PT, R4, 0xffffffe, RZ ;  /* 0x0ffffffe04027810 */ /* 0x001fcc0007ffe0ff */
[----:B------:R0:W2:Y:S02]  /*00f0*/  F2I.FTZ.U32.TRUNC.NTZ R3, R2 ;  /* 0x0000000200037305 */ /* 0x0000a4000021f000 */
[----:B0-----:R-:W-:Y:S01]  /*0100*/  HFMA2 R2, -RZ, RZ, 0, 0 ;  /* 0x00000000ff027431 */ /* 0x001fe200000001ff */
[----:B--2---:R-:W-:-:S05]  /*0110*/  IADD3 R7, PT, PT, RZ, -R3, RZ ;  /* 0x80000003ff077210 */ /* 0x004fca0007ffe0ff */
[----:B------:R-:W-:-:S04]  /*0120*/  IMAD R7, R7, UR6, RZ ;  /* 0x0000000607077c24 */ /* 0x000fc8000f8e02ff */
[----:B------:R-:W-:-:S06]  /*0130*/  IMAD.HI.U32 R3, R3, R7, R2 ;  /* 0x0000000703037227 */ /* 0x000fcc00078e0002 */
[----:B------:R-:W-:-:S04]  /*0140*/  IMAD.HI.U32 R3, R3, R0, RZ ;  /* 0x0000000003037227 */ /* 0x000fc800078e00ff */
[----:B------:R-:W-:-:S04]  /*0150*/  IMAD.MOV R3, RZ, RZ, -R3 ;  /* 0x000000ffff037224 */ /* 0x000fc800078e0a03 */
[----:B------:R-:W-:Y:S02]  /*0160*/  IMAD R7, R3, UR6, R0 ;  /* 0x0000000603077c24 */ /* 0x000fe4000f8e0200 */
[----:B------:R-:W0:Y:S03]  /*0170*/  LDC.64 R2, c[0x0][0x380] ;  /* 0x0000e000ff027b82 */ /* 0x000e260000000a00 */
[----:B------:R-:W-:-:S13]  /*0180*/  ISETP.GE.U32.AND P0, PT, R7, UR6, PT ;  /* 0x0000000607007c0c */ /* 0x000fda000bf06070 */
[----:B------:R-:W-:-:S04]  /*0190*/  @P0 IADD3 R7, PT, PT, R7, -UR6, RZ ;  /* 0x8000000607070c10 */ /* 0x000fc8000fffe0ff */
[----:B------:R-:W-:Y:S01]  /*01a0*/  ISETP.GE.U32.AND P0, PT, R7, UR6, PT ;  /* 0x0000000607007c0c */ /* 0x000fe2000bf06070 */
[----:B0-----:R-:W-:-:S12]  /*01b0*/  IMAD.WIDE R2, R5, 0x4, R2 ;  /* 0x0000000405027825 */ /* 0x001fd800078e0202 */
[----:B------:R-:W-:Y:S01]  /*01c0*/  @P0 VIADD R7, R7, -UR6 ;  /* 0x8000000607070c36 */ /* 0x000fe20008000000 */
[----:B------:R-:W-:-:S05]  /*01d0*/  @!P1 LOP3.LUT R7, RZ, UR6, RZ, 0x33, !PT ;  /* 0x00000006ff079c12 */ /* 0x000fca000f8e33ff */
[----:B-1----:R-:W-:Y:S01]  /*01e0*/  STG.E desc[UR4][R2.64], R7 ;  /* 0x0000000702007986 */ /* 0x002fe2000c101904 */
[----:B------:R-:W-:Y:S05]  /*01f0*/  EXIT ;  /* 0x000000000000794d */ /* 0x000fea0003800000 */
.L_x_25:
        /* <DEDUP_REMOVED lines=16> */
.L_x_30:


//--------------------- .nv.global.init           --------------------------
	.section	.nv.global.init,"aw",@progbits
.nv.global.init:
	.type		$str,@object
	.size		$str,(.L_0 - $str)
$str:
        /*0000*/ 	.byte	0x25, 0x75, 0x0a, 0x00
.L_0:


//--------------------- .nv.shared.reserved.0     --------------------------
	.section	.nv.shared.reserved.0,"aw",@nobits
	.weak		__nv_reservedSMEM_offset_0_alias
	.size		__nv_reservedSMEM_offset_0_alias, 0, 64
	.other		__nv_reservedSMEM_offset_0_alias,@"STO_CUDA_RESERVED_SHARED STV_DEFAULT"
__nv_reservedSMEM_offset_0_alias:
	.zero		0
	.zero		64


//--------------------- .nv.shared._Z13_add_internalPji --------------------------
	.section	.nv.shared._Z13_add_internalPji,"aw",@nobits
	.sectionflags	@""
	.align	4
.nv.shared._Z13_add_internalPji:
	.zero		5120


//--------------------- .nv.shared._Z17_bitonic_internalPji --------------------------
	.section	.nv.shared._Z17_bitonic_internalPji,"aw",@nobits
	.sectionflags	@""
	.align	4
.nv.shared._Z17_bitonic_internalPji:
	.zero		5120


//--------------------- .nv.constant0._Z12print_resultPj --------------------------
	.section	.nv.constant0._Z12print_resultPj,"a",@progbits
	.sectionflags	@""
	.align	4
.nv.constant0._Z12print_resultPj:
	.zero		904


//--------------------- .nv.constant0._Z10_hash_initPji --------------------------
	.section	.nv.constant0._Z10_hash_initPji,"a",@progbits
	.sectionflags	@""
	.align	4
.nv.constant0._Z10_hash_initPji:
	.zero		908


//--------------------- .nv.constant0._Z13_add_internalPji --------------------------
	.section	.nv.constant0._Z13_add_internalPji,"a",@progbits
	.sectionflags	@""
	.align	4
.nv.constant0._Z13_add_internalPji:
	.zero		908


//--------------------- .nv.constant0._Z17_bitonic_internalPji --------------------------
	.section	.nv.constant0._Z17_bitonic_internalPji,"a",@progbits
	.sectionflags	@""
	.align	4
.nv.constant0._Z17_bitonic_internalPji:
	.zero		908


//--------------------- .nv.constant0._Z10init_arrayPjii --------------------------
	.section	.nv.constant0._Z10init_arrayPjii,"a",@progbits
	.sectionflags	@""
	.align	4
.nv.constant0._Z10init_arrayPjii:
	.zero		912


//--------------------- SYMBOLS --------------------------

	.type		.nv.reservedSmem.offset0,@object
	.size		.nv.reservedSmem.offset0,0x4
	.type		.nv.reservedSmem.cap,@object
	.size		.nv.reservedSmem.cap,0x4
	.type		vprintf,@function
